def attn_fwd(
    Q,
    K,
    V,
    Out,
    Lse,
    sm_scale,
    stride_qz,
    stride_qh,
    stride_qm,
    stride_qk,
    stride_kz,
    stride_kh,
    stride_kn,
    stride_kk,
    stride_vz,
    stride_vh,
    stride_vn,
    stride_vk,
    stride_oz,
    stride_oh,
    stride_om,
    stride_ok,
    seqlen_q,
    seqlen_k,
    BLOCK_M: tl.constexpr,
    BLOCK_N: tl.constexpr,
    HEAD_DIM: tl.constexpr,
    CAUSAL: tl.constexpr,
):
    start_m = tl.program_id(0)
    off_hz = tl.program_id(1)
    q_off = off_hz * stride_qh
    k_off = off_hz * stride_kh
    v_off = off_hz * stride_vh
    offs_m = start_m * BLOCK_M + tl.arange(0, BLOCK_M)
    offs_d = tl.arange(0, HEAD_DIM)
    offs_n = tl.arange(0, BLOCK_N)
    q_ptrs = Q + q_off + offs_m[:, None] * stride_qm + offs_d[None, :] * stride_qk
    k_ptrs = K + k_off + offs_d[:, None] * stride_kk + offs_n[None, :] * stride_kn
    v_ptrs = V + v_off + offs_n[:, None] * stride_vn + offs_d[None, :] * stride_vk
    m_i = tl.full([BLOCK_M], float("-inf"), dtype=tl.float32)
    l_i = tl.zeros([BLOCK_M], dtype=tl.float32) + 1.0
    acc = tl.zeros([BLOCK_M, HEAD_DIM], dtype=tl.float32)
    q = tl.load(q_ptrs)
    acc, l_i, m_i = _attn_fwd_inner(
        acc,
        l_i,
        m_i,
        q,
        k_ptrs,
        v_ptrs,
        sm_scale,
        stride_kn,
        stride_vn,
        start_m,
        seqlen_k,
        BLOCK_M,
        BLOCK_N,
        HEAD_DIM,
        CAUSAL,
    )
    acc = acc / l_i[:, None]
    lse = m_i + tl.math.log2(l_i) / 1.4426950408889634
    o_ptrs = (
        Out
        + off_hz * stride_oh
        + offs_m[:, None] * stride_om
        + offs_d[None, :] * stride_ok
    )
    tl.store(o_ptrs, acc.to(Out.dtype.element_ty))
    tl.store(Lse + off_hz * seqlen_q + offs_m, lse)

# config = {"BLOCK_M": 32, "BLOCK_N": 64, "HEAD_DIM": 16, "arch": "sm_100", "causal": true, "dtype": "fp16", "num_stages": 2, "num_warps": 8}
# arch = sm_100


// ===== COMPILED SASS (sm_100a) =====

	.target	sm_100a

	.elftype	@"ET_EXEC"


//--------------------- .note.nv.tkinfo           --------------------------
	.section	.note.nv.tkinfo,"",@"SHT_NOTE"
	.sectionflags	@"SHF_NOTE_NV_TKINFO"
	.tkinfo
        /*0018*/ 	.word	0x00000081
        /*0030*/ 	.string	""
        /*0030*/ 	.string	"ptxas-blackwell"
        /*0030*/ 	.string	"Cuda compilation tools, release 12.9, V12.9.86"
        /*0030*/ 	.string	"Build cuda_12.9.r12.9/compiler.36037853_0"
        /*0030*/ 	.string	"-v  -suppress-debug-info  -lineinfo  -arch sm_100a "



//--------------------- .note.nv.cuver            --------------------------
	.section	.note.nv.cuver,"",@"SHT_NOTE"
	.sectionflags	@"SHF_NOTE_NV_CUVER"
        /*0018*/ 	.short	0x0001
        /*001a*/ 	.short	0x0064
        /*001c*/ 	.short	0x0001
        /*001e*/ 	.short	0x0000
        /*0020*/ 	.short	0x0001
        /*0022*/ 	.short	0x0000


//--------------------- .nv.info                  --------------------------
	.section	.nv.info,"",@"SHT_CUDA_INFO"
	.align	4


	//----- nvinfo : EIATTR_REGCOUNT
	.align		4
        /*0000*/ 	.byte	0x04, 0x2f
        /*0002*/ 	.short	(.L_2 - .L_1)
	.align		4
.L_1:
        /*0004*/ 	.word	index@(attn_fwd)
        /*0008*/ 	.word	0x00000067


	//----- nvinfo : EIATTR_FRAME_SIZE
	.align		4
.L_2:
        /*000c*/ 	.byte	0x04, 0x11
        /*000e*/ 	.short	(.L_4 - .L_3)
	.align		4
.L_3:
        /*0010*/ 	.word	index@(attn_fwd)
        /*0014*/ 	.word	0x00000000


	//----- nvinfo : EIATTR_MIN_STACK_SIZE
	.align		4
.L_4:
        /*0018*/ 	.byte	0x04, 0x12
        /*001a*/ 	.short	(.L_6 - .L_5)
	.align		4
.L_5:
        /*001c*/ 	.word	index@(attn_fwd)
        /*0020*/ 	.word	0x00000000
.L_6:


//--------------------- .nv.info.attn_fwd         --------------------------
	.section	.nv.info.attn_fwd,"",@"SHT_CUDA_INFO"
	.sectionflags	@""
	.align	4


	//----- nvinfo : EIATTR_CUDA_API_VERSION
	.align		4
        /*0000*/ 	.byte	0x04, 0x37
        /*0002*/ 	.short	(.L_8 - .L_7)
.L_7:
        /*0004*/ 	.word	0x00000081


	//----- nvinfo : EIATTR_KPARAM_INFO
	.align		4
.L_8:
        /*0008*/ 	.byte	0x04, 0x17
        /*000a*/ 	.short	(.L_10 - .L_9)
.L_9:
        /*000c*/ 	.word	0x00000000
        /*0010*/ 	.short	0x0019
        /*0012*/ 	.short	0x0080
        /*0014*/ 	.byte	0x00, 0xf4, 0x21, 0x00


	//----- nvinfo : EIATTR_KPARAM_INFO
	.align		4
.L_10:
        /*0018*/ 	.byte	0x04, 0x17
        /*001a*/ 	.short	(.L_12 - .L_11)
.L_11:
        /*001c*/ 	.word	0x00000000
        /*0020*/ 	.short	0x0018
        /*0022*/ 	.short	0x0078
        /*0024*/ 	.byte	0x00, 0xf4, 0x21, 0x00


	//----- nvinfo : EIATTR_KPARAM_INFO
	.align		4
.L_12:
        /*0028*/ 	.byte	0x04, 0x17
        /*002a*/ 	.short	(.L_14 - .L_13)
.L_13:
        /*002c*/ 	.word	0x00000000
        /*0030*/ 	.short	0x0017
        /*0032*/ 	.short	0x0070
        /*0034*/ 	.byte	0x00, 0xf0, 0x11, 0x00


	//----- nvinfo : EIATTR_KPARAM_INFO
	.align		4
.L_14:
        /*0038*/ 	.byte	0x04, 0x17
        /*003a*/ 	.short	(.L_16 - .L_15)
.L_15:
        /*003c*/ 	.word	0x00000000
        /*0040*/ 	.short	0x0016
        /*0042*/ 	.short	0x006c
        /*0044*/ 	.byte	0x00, 0xf0, 0x11, 0x00


	//----- nvinfo : EIATTR_KPARAM_INFO
	.align		4
.L_16:
        /*0048*/ 	.byte	0x04, 0x17
        /*004a*/ 	.short	(.L_18 - .L_17)
.L_17:
        /*004c*/ 	.word	0x00000000
        /*0050*/ 	.short	0x0015
        /*0052*/ 	.short	0x0068
        /*0054*/ 	.byte	0x00, 0xf0, 0x11, 0x00


	//----- nvinfo : EIATTR_KPARAM_INFO
	.align		4
.L_18:
        /*0058*/ 	.byte	0x04, 0x17
        /*005a*/ 	.short	(.L_20 - .L_19)
.L_19:
        /*005c*/ 	.word	0x00000000
        /*0060*/ 	.short	0x0014
        /*0062*/ 	.short	0x0064
        /*0064*/ 	.byte	0x00, 0xf0, 0x11, 0x00


	//----- nvinfo : EIATTR_KPARAM_INFO
	.align		4
.L_20:
        /*0068*/ 	.byte	0x04, 0x17
        /*006a*/ 	.short	(.L_22 - .L_21)
.L_21:
        /*006c*/ 	.word	0x00000000
        /*0070*/ 	.short	0x0013
        /*0072*/ 	.short	0x0060
        /*0074*/ 	.byte	0x00, 0xf0, 0x11, 0x00


	//----- nvinfo : EIATTR_KPARAM_INFO
	.align		4
.L_22:
        /*0078*/ 	.byte	0x04, 0x17
        /*007a*/ 	.short	(.L_24 - .L_23)
.L_23:
        /*007c*/ 	.word	0x00000000
        /*0080*/ 	.short	0x0012
        /*0082*/ 	.short	0x005c
        /*0084*/ 	.byte	0x00, 0xf0, 0x11, 0x00


	//----- nvinfo : EIATTR_KPARAM_INFO
	.align		4
.L_24:
        /*0088*/ 	.byte	0x04, 0x17
        /*008a*/ 	.short	(.L_26 - .L_25)
.L_25:
        /*008c*/ 	.word	0x00000000
        /*0090*/ 	.short	0x0011
        /*0092*/ 	.short	0x0058
        /*0094*/ 	.byte	0x00, 0xf0, 0x11, 0x00


	//----- nvinfo : EIATTR_KPARAM_INFO
	.align		4
.L_26:
        /*0098*/ 	.byte	0x04, 0x17
        /*009a*/ 	.short	(.L_28 - .L_27)
.L_27:
        /*009c*/ 	.word	0x00000000
        /*00a0*/ 	.short	0x0010
        /*00a2*/ 	.short	0x0054
        /*00a4*/ 	.byte	0x00, 0xf0, 0x11, 0x00


	//----- nvinfo : EIATTR_KPARAM_INFO
	.align		4
.L_28:
        /*00a8*/ 	.byte	0x04, 0x17
        /*00aa*/ 	.short	(.L_30 - .L_29)
.L_29:
        /*00ac*/ 	.word	0x00000000
        /*00b0*/ 	.short	0x000f
        /*00b2*/ 	.short	0x0050
        /*00b4*/ 	.byte	0x00, 0xf0, 0x11, 0x00


	//----- nvinfo : EIATTR_KPARAM_INFO
	.align		4
.L_30:
        /*00b8*/ 	.byte	0x04, 0x17
        /*00ba*/ 	.short	(.L_32 - .L_31)
.L_31:
        /*00bc*/ 	.word	0x00000000
        /*00c0*/ 	.short	0x000e
        /*00c2*/ 	.short	0x004c
        /*00c4*/ 	.byte	0x00, 0xf0, 0x11, 0x00


	//----- nvinfo : EIATTR_KPARAM_INFO
	.align		4
.L_32:
        /*00c8*/ 	.byte	0x04, 0x17
        /*00ca*/ 	.short	(.L_34 - .L_33)
.L_33:
        /*00cc*/ 	.word	0x00000000
        /*00d0*/ 	.short	0x000d
        /*00d2*/ 	.short	0x0048
        /*00d4*/ 	.byte	0x00, 0xf0, 0x11, 0x00


	//----- nvinfo : EIATTR_KPARAM_INFO
	.align		4
.L_34:
        /*00d8*/ 	.byte	0x04, 0x17
        /*00da*/ 	.short	(.L_36 - .L_35)
.L_35:
        /*00dc*/ 	.word	0x00000000
        /*00e0*/ 	.short	0x000c
        /*00e2*/ 	.short	0x0044
        /*00e4*/ 	.byte	0x00, 0xf0, 0x11, 0x00


	//----- nvinfo : EIATTR_KPARAM_INFO
	.align		4
.L_36:
        /*00e8*/ 	.byte	0x04, 0x17
        /*00ea*/ 	.short	(.L_38 - .L_37)
.L_37:
        /*00ec*/ 	.word	0x00000000
        /*00f0*/ 	.short	0x000b
        /*00f2*/ 	.short	0x0040
        /*00f4*/ 	.byte	0x00, 0xf0, 0x11, 0x00


	//----- nvinfo : EIATTR_KPARAM_INFO
	.align		4
.L_38:
        /*00f8*/ 	.byte	0x04, 0x17
        /*00fa*/ 	.short	(.L_40 - .L_39)
.L_39:
        /*00fc*/ 	.word	0x00000000
        /*0100*/ 	.short	0x000a
        /*0102*/ 	.short	0x003c
        /*0104*/ 	.byte	0x00, 0xf0, 0x11, 0x00


	//----- nvinfo : EIATTR_KPARAM_INFO
	.align		4
.L_40:
        /*0108*/ 	.byte	0x04, 0x17
        /*010a*/ 	.short	(.L_42 - .L_41)
.L_41:
        /*010c*/ 	.word	0x00000000
        /*0110*/ 	.short	0x0009
        /*0112*/ 	.short	0x0038
        /*0114*/ 	.byte	0x00, 0xf0, 0x11, 0x00


	//----- nvinfo : EIATTR_KPARAM_INFO
	.align		4
.L_42:
        /*0118*/ 	.byte	0x04, 0x17
        /*011a*/ 	.short	(.L_44 - .L_43)
.L_43:
        /*011c*/ 	.word	0x00000000
        /*0120*/ 	.short	0x0008
        /*0122*/ 	.short	0x0034
        /*0124*/ 	.byte	0x00, 0xf0, 0x11, 0x00


	//----- nvinfo : EIATTR_KPARAM_INFO
	.align		4
.L_44:
        /*0128*/ 	.byte	0x04, 0x17
        /*012a*/ 	.short	(.L_46 - .L_45)
.L_45:
        /*012c*/ 	.word	0x00000000
        /*0130*/ 	.short	0x0007
        /*0132*/ 	.short	0x0030
        /*0134*/ 	.byte	0x00, 0xf0, 0x11, 0x00


	//----- nvinfo : EIATTR_KPARAM_INFO
	.align		4
.L_46:
        /*0138*/ 	.byte	0x04, 0x17
        /*013a*/ 	.short	(.L_48 - .L_47)
.L_47:
        /*013c*/ 	.word	0x00000000
        /*0140*/ 	.short	0x0006
        /*0142*/ 	.short	0x002c
        /*0144*/ 	.byte	0x00, 0xf0, 0x11, 0x00


	//----- nvinfo : EIATTR_KPARAM_INFO
	.align		4
.L_48:
        /*0148*/ 	.byte	0x04, 0x17
        /*014a*/ 	.short	(.L_50 - .L_49)
.L_49:
        /*014c*/ 	.word	0x00000000
        /*0150*/ 	.short	0x0005
        /*0152*/ 	.short	0x0028
        /*0154*/ 	.byte	0x00, 0xf0, 0x11, 0x00


	//----- nvinfo : EIATTR_KPARAM_INFO
	.align		4
.L_50:
        /*0158*/ 	.byte	0x04, 0x17
        /*015a*/ 	.short	(.L_52 - .L_51)
.L_51:
        /*015c*/ 	.word	0x00000000
        /*0160*/ 	.short	0x0004
        /*0162*/ 	.short	0x0020
        /*0164*/ 	.byte	0x00, 0xf4, 0x21, 0x00


	//----- nvinfo : EIATTR_KPARAM_INFO
	.align		4
.L_52:
        /*0168*/ 	.byte	0x04, 0x17
        /*016a*/ 	.short	(.L_54 - .L_53)
.L_53:
        /*016c*/ 	.word	0x00000000
        /*0170*/ 	.short	0x0003
        /*0172*/ 	.short	0x0018
        /*0174*/ 	.byte	0x00, 0xf4, 0x21, 0x00


	//----- nvinfo : EIATTR_KPARAM_INFO
	.align		4
.L_54:
        /*0178*/ 	.byte	0x04, 0x17
        /*017a*/ 	.short	(.L_56 - .L_55)
.L_55:
        /*017c*/ 	.word	0x00000000
        /*0180*/ 	.short	0x0002
        /*0182*/ 	.short	0x0010
        /*0184*/ 	.byte	0x00, 0xf4, 0x21, 0x00


	//----- nvinfo : EIATTR_KPARAM_INFO
	.align		4
.L_56:
        /*0188*/ 	.byte	0x04, 0x17
        /*018a*/ 	.short	(.L_58 - .L_57)
.L_57:
        /*018c*/ 	.word	0x00000000
        /*0190*/ 	.short	0x0001
        /*0192*/ 	.short	0x0008
        /*0194*/ 	.byte	0x00, 0xf4, 0x21, 0x00


	//----- nvinfo : EIATTR_KPARAM_INFO
	.align		4
.L_58:
        /*0198*/ 	.byte	0x04, 0x17
        /*019a*/ 	.short	(.L_60 - .L_59)
.L_59:
        /*019c*/ 	.word	0x00000000
        /*01a0*/ 	.short	0x0000
        /*01a2*/ 	.short	0x0000
        /*01a4*/ 	.byte	0x00, 0xf4, 0x21, 0x00


	//----- nvinfo : EIATTR_SPARSE_MMA_MASK
	.align		4
.L_60:
        /*01a8*/ 	.byte	0x03, 0x50
        /*01aa*/ 	.short	0x0000


	//----- nvinfo : EIATTR_MAXREG_COUNT
	.align		4
        /*01ac*/ 	.byte	0x03, 0x1b
        /*01ae*/ 	.short	0x00ff


	//----- nvinfo : EIATTR_NUM_BARRIERS
	.align		4
        /*01b0*/ 	.byte	0x02, 0x4c
        /*01b2*/ 	.byte	0x01
	.zero		1


	//----- nvinfo : EIATTR_COOP_GROUP_MASK_REGIDS
	.align		4
        /*01b4*/ 	.byte	0x04, 0x29
        /*01b6*/ 	.short	(.L_62 - .L_61)


	//   ....[0]....
.L_61:
        /*01b8*/ 	.word	0xffffffff


	//   ....[1]....
        /*01bc*/ 	.word	0xffffffff


	//   ....[2]....
        /*01c0*/ 	.word	0xffffffff


	//   ....[3]....
        /*01c4*/ 	.word	0xffffffff


	//   ....[4]....
        /*01c8*/ 	.word	0xffffffff


	//   ....[5]....
        /*01cc*/ 	.word	0xffffffff


	//   ....[6]....
        /*01d0*/ 	.word	0xffffffff


	//   ....[7]....
        /*01d4*/ 	.word	0xffffffff


	//----- nvinfo : EIATTR_COOP_GROUP_INSTR_OFFSETS
	.align		4
.L_62:
        /*01d8*/ 	.byte	0x04, 0x28
        /*01da*/ 	.short	(.L_64 - .L_63)


	//   ....[0]....
.L_63:
        /*01dc*/ 	.word	0x00001320


	//   ....[1]....
        /*01e0*/ 	.word	0x00001340


	//   ....[2]....
        /*01e4*/ 	.word	0x00001360


	//   ....[3]....
        /*01e8*/ 	.word	0x00001380


	//   ....[4]....
        /*01ec*/ 	.word	0x00001db0


	//   ....[5]....
        /*01f0*/ 	.word	0x00001dc0


	//   ....[6]....
        /*01f4*/ 	.word	0x00001e40


	//   ....[7]....
        /*01f8*/ 	.word	0x00001e60


	//----- nvinfo : EIATTR_VRC_CTA_INIT_COUNT
	.align		4
.L_64:
        /*01fc*/ 	.byte	0x02, 0x4a
	.zero		1
	.zero		1


	//----- nvinfo : EIATTR_EXIT_INSTR_OFFSETS
	.align		4
        /*0200*/ 	.byte	0x04, 0x1c
        /*0202*/ 	.short	(.L_66 - .L_65)


	//   ....[0]....
.L_65:
        /*0204*/ 	.word	0x00002940


	//   ....[1]....
        /*0208*/ 	.word	0x00002970


	//----- nvinfo : EIATTR_REQNTID
	.align		4
.L_66:
        /*020c*/ 	.byte	0x04, 0x10
        /*020e*/ 	.short	(.L_68 - .L_67)
.L_67:
        /*0210*/ 	.word	0x00000100
        /*0214*/ 	.word	0x00000001
        /*0218*/ 	.word	0x00000001


	//----- nvinfo : EIATTR_CBANK_PARAM_SIZE
	.align		4
.L_68:
        /*021c*/ 	.byte	0x03, 0x19
        /*021e*/ 	.short	0x0088


	//----- nvinfo : EIATTR_PARAM_CBANK
	.align		4
        /*0220*/ 	.byte	0x04, 0x0a
        /*0222*/ 	.short	(.L_70 - .L_69)
	.align		4
.L_69:
        /*0224*/ 	.word	index@(.nv.constant0.attn_fwd)
        /*0228*/ 	.short	0x0380
        /*022a*/ 	.short	0x0088


	//----- nvinfo : EIATTR_SW_WAR
	.align		4
.L_70:
        /*022c*/ 	.byte	0x04, 0x36
        /*022e*/ 	.short	(.L_72 - .L_71)
.L_71:
        /*0230*/ 	.word	0x00000008
.L_72:


//--------------------- .nv.compat                --------------------------
	.section	.nv.compat,"",@"SHT_CUDA_COMPAT_INFO"
	.align	4
        /*0000*/ 	.byte	0x02, 0x02, 0x01, 0x00, 0x02, 0x05, 0x05, 0x00, 0x02, 0x03, 0x00, 0x00, 0x02, 0x06, 0x01, 0x00


//--------------------- .nv.callgraph             --------------------------
	.section	.nv.callgraph,"",@"SHT_CUDA_CALLGRAPH"
	.align	4
	.sectionentsize	8
	.align		4
        /*0000*/ 	.word	0x00000000
	.align		4
        /*0004*/ 	.word	0xffffffff
	.align		4
        /*0008*/ 	.word	0x00000000
	.align		4
        /*000c*/ 	.word	0xfffffffe
	.align		4
        /*0010*/ 	.word	0x00000000
	.align		4
        /*0014*/ 	.word	0xfffffffd
	.align		4
        /*0018*/ 	.word	0x00000000
	.align		4
        /*001c*/ 	.word	0xfffffffc


//--------------------- .nv.constant4             --------------------------
	.section	.nv.constant4,"a",@progbits
	.align	8
	.align		8
.nv.constant4:
        /*0000*/ 	.dword	_$_str


//--------------------- .text.attn_fwd            --------------------------
	.section	.text.attn_fwd,"ax",@progbits
	.align	128
        .global         attn_fwd
        .type           attn_fwd,@function
        .size           attn_fwd,(.L_x_3 - attn_fwd)
        .other          attn_fwd,@"STO_CUDA_ENTRY STV_DEFAULT"
attn_fwd:
.text.attn_fwd:
[----:B------:R-:W0:Y:S01]  /*0000*/  LDC R1, c[0x0][0x37c] ;  /* 0x0000df00ff017b82 */ /* 0x000e220000000800 */
[----:B------:R-:W1:Y:S07]  /*0010*/  S2R R15, SR_CTAID.X ;  /* 0x00000000000f7919 */ /* 0x000e6e0000002500 */
[----:B------:R-:W2:Y:S01]  /*0020*/  S2UR UR7, SR_CTAID.Y ;  /* 0x00000000000779c3 */ /* 0x000ea20000002600 */
[----:B------:R-:W2:Y:S01]  /*0030*/  LDCU.64 UR4, c[0x0][0x3b0] ;  /* 0x00007600ff0477ac */ /* 0x000ea20008000a00 */
[----:B------:R-:W3:Y:S01]  /*0040*/  S2R R0, SR_TID.X ;  /* 0x0000000000007919 */ /* 0x000ee20000002100 */
[----:B------:R-:W4:Y:S05]  /*0050*/  LDCU.64 UR10, c[0x0][0x358] ;  /* 0x00006b00ff0a77ac */ /* 0x000f2a0008000a00 */
[----:B------:R-:W5:Y:S08]  /*0060*/  LDC R7, c[0x0][0x3b8] ;  /* 0x0000ee00ff077b82 */ /* 0x000f700000000800 */
[----:B------:R-:W0:Y:S01]  /*0070*/  LDC.64 R10, c[0x0][0x380] ;  /* 0x0000e000ff0a7b82 */ /* 0x000e220000000a00 */
[----:B--2---:R-:W-:-:S04]  /*0080*/  UIMAD UR4, UR7, UR4, URZ ;  /* 0x00000004070472a4 */ /* 0x004fc8000f8e02ff */
[----:B------:R-:W-:Y:S01]  /*0090*/  USHF.L.U32 UR6, UR4, 0x1, URZ ;  /* 0x0000000104067899 */ /* 0x000fe200080006ff */
[----:B-1----:R-:W-:-:S04]  /*00a0*/  SHF.L.U32 R15, R15, 0x5, RZ ;  /* 0x000000050f0f7819 */ /* 0x002fc800000006ff */
[--C-:B---3--:R-:W-:Y:S02]  /*00b0*/  LOP3.LUT R2, R15, 0x1f, R0.reuse, 0xf8, !PT ;  /* 0x0000001f0f027812 */ /* 0x108fe400078ef800 */
[----:B------:R-:W-:-:S03]  /*00c0*/  SHF.R.U32.HI R3, RZ, 0x5, R0 ;  /* 0x00000005ff037819 */ /* 0x000fc60000011600 */
[----:B------:R-:W-:Y:S01]  /*00d0*/  IMAD R4, R2, UR5, RZ ;  /* 0x0000000502047c24 */ /* 0x000fe2000f8e02ff */
[----:B------:R-:W-:Y:S01]  /*00e0*/  SGXT.U32 R3, R3, 0x3 ;  /* 0x000000030303781a */ /* 0x000fe20000000000 */
[----:B------:R-:W-:Y:S02]  /*00f0*/  UIMAD.WIDE UR4, UR4, 0x2, URZ ;  /* 0x00000002040478a5 */ /* 0x000fe4000f8e02ff */
[C---:B------:R-:W-:Y:S02]  /*0100*/  IMAD.SHL.U32 R5, R4.reuse, 0x2, RZ ;  /* 0x0000000204057824 */ /* 0x040fe400078e00ff */
[----:B-----5:R-:W-:Y:S02]  /*0110*/  IMAD R6, R3, R7, RZ ;  /* 0x0000000703067224 */ /* 0x020fe400078e02ff */
[----:B------:R-:W-:Y:S01]  /*0120*/  IMAD.HI R4, R4, 0x2, RZ ;  /* 0x0000000204047827 */ /* 0x000fe200078e02ff */
[----:B0-----:R-:W-:Y:S02]  /*0130*/  IADD3 R10, P0, P1, R5, UR6, R10 ;  /* 0x00000006050a7c10 */ /* 0x001fe4000f91e00a */
[----:B------:R-:W-:-:S02]  /*0140*/  LEA R5, R7, R6, 0x3 ;  /* 0x0000000607057211 */ /* 0x000fc400078e18ff */
[----:B------:R-:W-:Y:S02]  /*0150*/  IADD3.X R4, PT, PT, R4, UR5, R11, P0, P1 ;  /* 0x0000000504047c10 */ /* 0x000fe400087e240b */
[CC--:B------:R-:W-:Y:S02]  /*0160*/  LEA R8, P0, R6.reuse, R10.reuse, 0x1 ;  /* 0x0000000a06087211 */ /* 0x0c0fe400078008ff */
[C---:B------:R-:W-:Y:S02]  /*0170*/  LEA R10, P1, R5.reuse, R10, 0x1 ;  /* 0x0000000a050a7211 */ /* 0x040fe400078208ff */
[-C--:B------:R-:W-:Y:S02]  /*0180*/  LEA.HI.X.SX32 R9, R6, R4.reuse, 0x1, P0 ;  /* 0x0000000406097211 */ /* 0x080fe400000f0eff */
[----:B------:R-:W-:-:S04]  /*0190*/  LEA.HI.X.SX32 R11, R5, R4, 0x1, P1 ;  /* 0x00000004050b7211 */ /* 0x000fc800008f0eff */
[----:B----4-:R0:W2:Y:S04]  /*01a0*/  LDG.E.U16 R9, desc[UR10][R8.64] ;  /* 0x0000000a08097981 */ /* 0x0100a8000c1e1500 */
[----:B------:R1:W3:Y:S01]  /*01b0*/  LDG.E.U16 R11, desc[UR10][R10.64] ;  /* 0x0000000a0a0b7981 */ /* 0x0002e2000c1e1500 */
[----:B------:R-:W4:Y:S01]  /*01c0*/  S2UR UR6, SR_CgaCtaId ;  /* 0x00000000000679c3 */ /* 0x000f220000008800 */
[----:B------:R-:W-:Y:S01]  /*01d0*/  IADD3 R7, PT, PT, R15, 0x20, RZ ;  /* 0x000000200f077810 */ /* 0x000fe20007ffe0ff */
[----:B------:R-:W-:Y:S01]  /*01e0*/  UMOV UR4, 0x400 ;  /* 0x0000040000047882 */ /* 0x000fe20000000000 */
[C---:B------:R-:W-:Y:S01]  /*01f0*/  LOP3.LUT R4, R0.reuse, 0xc0, RZ, 0xc0, !PT ;  /* 0x000000c000047812 */ /* 0x040fe200078ec0ff */
[C---:B------:R-:W-:Y:S01]  /*0200*/  IMAD.SHL.U32 R5, R0.reuse, 0x2, RZ ;  /* 0x0000000200057824 */ /* 0x040fe200078e00ff */
[----:B------:R-:W-:Y:S01]  /*0210*/  ISETP.GE.AND P0, PT, R7, 0x1, PT ;  /* 0x000000010700780c */ /* 0x000fe20003f06270 */
[----:B------:R-:W-:Y:S01]  /*0220*/  IMAD.MOV.U32 R70, RZ, RZ, 0x3f800000 ;  /* 0x3f800000ff467424 */ /* 0x000fe200078e00ff */
[----:B------:R-:W-:Y:S01]  /*0230*/  SHF.R.U32.HI R6, RZ, 0x2, R4 ;  /* 0x00000002ff067819 */ /* 0x000fe20000011604 */
[----:B------:R-:W-:Y:S01]  /*0240*/  IMAD.MOV.U32 R45, RZ, RZ, -0x800000 ;  /* 0xff800000ff2d7424 */ /* 0x000fe200078e00ff */
[----:B0-----:R-:W-:-:S02]  /*0250*/  LOP3.LUT R8, R0, 0x3, RZ, 0xc0, !PT ;  /* 0x0000000300087812 */ /* 0x001fc400078ec0ff */
[----:B------:R-:W-:Y:S02]  /*0260*/  CS2R R28, SRZ ;  /* 0x00000000001c7805 */ /* 0x000fe4000001ff00 */
[----:B------:R-:W-:Y:S02]  /*0270*/  LOP3.LUT R6, R6, 0x1fe, R5, 0x78, !PT ;  /* 0x000001fe06067812 */ /* 0x000fe400078e7805 */
[----:B------:R-:W-:Y:S02]  /*0280*/  CS2R R30, SRZ ;  /* 0x00000000001e7805 */ /* 0x000fe4000001ff00 */
[----:B------:R-:W-:Y:S02]  /*0290*/  MOV R44, 0xff800000 ;  /* 0xff800000002c7802 */ /* 0x000fe40000000f00 */
[----:B------:R-:W-:Y:S02]  /*02a0*/  CS2R R24, SRZ ;  /* 0x0000000000187805 */ /* 0x000fe4000001ff00 */
[----:B------:R-:W-:-:S02]  /*02b0*/  MOV R68, 0x3f800000 ;  /* 0x3f80000000447802 */ /* 0x000fc40000000f00 */
[----:B------:R-:W-:Y:S02]  /*02c0*/  CS2R R26, SRZ ;  /* 0x00000000001a7805 */ /* 0x000fe4000001ff00 */
[----:B-1----:R-:W-:Y:S02]  /*02d0*/  LOP3.LUT R10, R0, 0x3f, RZ, 0xc0, !PT ;  /* 0x0000003f000a7812 */ /* 0x002fe400078ec0ff */
[----:B------:R-:W-:Y:S01]  /*02e0*/  SHF.L.U32 R13, R8, 0x5, RZ ;  /* 0x00000005080d7819 */ /* 0x000fe200000006ff */
[----:B----4-:R-:W-:-:S09]  /*02f0*/  ULEA UR6, UR6, UR4, 0x18 ;  /* 0x0000000406067291 */ /* 0x010fd2000f8ec0ff */
[----:B--2---:R0:W-:Y:S04]  /*0300*/  STS.U16 [R6+UR6+0x800], R9 ;  /* 0x0008000906007988 */ /* 0x0041e80008000406 */
[----:B---3--:R1:W-:Y:S01]  /*0310*/  STS.U16 [R6+UR6+0xa00], R11 ;  /* 0x000a000b06007988 */ /* 0x0083e20008000406 */
[C---:B0-----:R-:W-:Y:S01]  /*0320*/  LOP3.LUT R9, R0.reuse, 0x20, RZ, 0xc0, !PT ;  /* 0x0000002000097812 */ /* 0x041fe200078ec0ff */
[----:B-1----:R-:W-:Y:S01]  /*0330*/  IMAD.SHL.U32 R11, R0, 0x8, RZ ;  /* 0x00000008000b7824 */ /* 0x002fe200078e00ff */
[----:B------:R-:W-:Y:S06]  /*0340*/  @!P0 BRA `(.L_x_0) ;  /* 0x0000001c00108947 */ /* 0x000fec0003800000 */
[----:B------:R-:W0:Y:S01]  /*0350*/  LDCU UR4, c[0x0][0x3c8] ;  /* 0x00007900ff0477ac */ /* 0x000e220008000800 */
[----:B------:R-:W1:Y:S01]  /*0360*/  LDC.64 R22, c[0x0][0x3c0] ;  /* 0x0000f000ff167b82 */ /* 0x000e620000000a00 */
[--C-:B------:R-:W-:Y:S01]  /*0370*/  SHF.R.U32.HI R12, RZ, 0x2, R0.reuse ;  /* 0x00000002ff0c7819 */ /* 0x100fe20000011600 */
[----:B------:R-:W-:Y:S01]  /*0380*/  IMAD.MOV.U32 R70, RZ, RZ, 0x3f800000 ;  /* 0x3f800000ff467424 */ /* 0x000fe200078e00ff */
[----:B------:R-:W-:Y:S01]  /*0390*/  SHF.R.U32.HI R14, RZ, 0x1, R9 ;  /* 0x00000001ff0e7819 */ /* 0x000fe20000011609 */
[----:B------:R-:W2:Y:S01]  /*03a0*/  LDCU.64 UR8, c[0x0][0x388] ;  /* 0x00007100ff0877ac */ /* 0x000ea20008000a00 */
[----:B------:R-:W-:Y:S01]  /*03b0*/  SGXT.U32 R12, R12, 0x3 ;  /* 0x000000030c0c781a */ /* 0x000fe20000000000 */
[----:B------:R-:W-:Y:S01]  /*03c0*/  IMAD.MOV.U32 R98, RZ, RZ, -0x800000 ;  /* 0xff800000ff627424 */ /* 0x000fe200078e00ff */
[----:B------:R-:W-:Y:S01]  /*03d0*/  SHF.R.S32.HI R18, RZ, 0x2, R0 ;  /* 0x00000002ff127819 */ /* 0x000fe20000011400 */
[----:B------:R-:W3:Y:S01]  /*03e0*/  LDC.64 R68, c[0x0][0x3d0] ;  /* 0x0000f400ff447b82 */ /* 0x000ee20000000a00 */
[----:B------:R-:W-:Y:S01]  /*03f0*/  LOP3.LUT R12, R15, R14, R12, 0xfe, !PT ;  /* 0x0000000e0f0c7212 */ /* 0x000fe200078efe0c */
[----:B------:R-:W4:Y:S01]  /*0400*/  LDCU.64 UR12, c[0x0][0x390] ;  /* 0x00007200ff0c77ac */ /* 0x000f220008000a00 */
[----:B------:R-:W-:-:S02]  /*0410*/  LOP3.LUT R14, R0, 0xf, RZ, 0xc0, !PT ;  /* 0x0000000f000e7812 */ /* 0x000fc400078ec0ff */
[----:B------:R-:W-:Y:S02]  /*0420*/  CS2R R30, SRZ ;  /* 0x00000000001e7805 */ /* 0x000fe4000001ff00 */
[----:B------:R-:W-:Y:S01]  /*0430*/  LOP3.LUT R25, R0, 0x7, RZ, 0xc0, !PT ;  /* 0x0000000700197812 */ /* 0x000fe200078ec0ff */
[----:B------:R-:W1:Y:S01]  /*0440*/  LDCU UR5, c[0x0][0x3a8] ;  /* 0x00007500ff0577ac */ /* 0x000e620008000800 */
[----:B------:R-:W-:Y:S01]  /*0450*/  LOP3.LUT R15, R5, 0x10, RZ, 0xc0, !PT ;  /* 0x00000010050f7812 */ /* 0x000fe200078ec0ff */
[----:B------:R-:W5:Y:S01]  /*0460*/  LDC R29, c[0x0][0x3d8] ;  /* 0x0000f600ff1d7b82 */ /* 0x000f620000000800 */
[----:B------:R-:W-:Y:S01]  /*0470*/  SGXT R18, R18, 0x1 ;  /* 0x000000011212781a */ /* 0x000fe20000000200 */
[----:B0-----:R-:W-:Y:S01]  /*0480*/  IMAD R17, R14, UR4, RZ ;  /* 0x000000040e117c24 */ /* 0x001fe2000f8e02ff */
[----:B------:R-:W-:Y:S01]  /*0490*/  LOP3.LUT R16, R0, 0x10, RZ, 0xc0, !PT ;  /* 0x0000001000107812 */ /* 0x000fe200078ec0ff */
[----:B------:R-:W-:Y:S01]  /*04a0*/  UMOV UR4, URZ ;  /* 0x000000ff00047c82 */ /* 0x000fe20008000000 */
[----:B------:R-:W-:-:S02]  /*04b0*/  LEA R19, R25, UR6, 0x6 ;  /* 0x0000000619137c11 */ /* 0x000fc4000f8e30ff */
[----:B------:R-:W-:Y:S01]  /*04c0*/  LOP3.LUT R14, R15, 0x20, R0, 0xf8, !PT ;  /* 0x000000200f0e7812 */ /* 0x000fe200078ef800 */
[----:B-1----:R-:W-:Y:S01]  /*04d0*/  IMAD R22, R22, UR7, RZ ;  /* 0x0000000716167c24 */ /* 0x002fe2000f8e02ff */
[----:B------:R-:W-:Y:S01]  /*04e0*/  LOP3.LUT R18, R13, 0x90, R18, 0xf8, !PT ;  /* 0x000000900d127812 */ /* 0x000fe200078ef812 */
[C---:B------:R-:W-:Y:S01]  /*04f0*/  IMAD R15, R16.reuse, 0x20, R19 ;  /* 0x00000020100f7824 */ /* 0x040fe200078e0213 */
[----:B------:R-:W-:Y:S01]  /*0500*/  LEA R21, R16, UR6, 0x4 ;  /* 0x0000000610157c11 */ /* 0x000fe2000f8e20ff */
[----:B------:R-:W-:Y:S01]  /*0510*/  IMAD.SHL.U32 R16, R22, 0x2, RZ ;  /* 0x0000000216107824 */ /* 0x000fe200078e00ff */
[----:B------:R-:W-:Y:S01]  /*0520*/  LOP3.LUT R14, R14, 0x30, R11, 0x78, !PT ;  /* 0x000000300e0e7812 */ /* 0x000fe200078e780b */
[----:B------:R-:W-:Y:S01]  /*0530*/  IMAD.HI R22, R22, 0x2, RZ ;  /* 0x0000000216167827 */ /* 0x000fe200078e02ff */
[----:B------:R-:W-:Y:S02]  /*0540*/  LOP3.LUT R18, R18, 0x10, R5, 0x78, !PT ;  /* 0x0000001012127812 */ /* 0x000fe400078e7805 */
[----:B------:R-:W-:Y:S01]  /*0550*/  IADD3 R14, PT, PT, R14, R15, RZ ;  /* 0x0000000f0e0e7210 */ /* 0x000fe20007ffe0ff */
[----:B---3--:R-:W-:Y:S01]  /*0560*/  IMAD R68, R68, UR7, RZ ;  /* 0x0000000744447c24 */ /* 0x008fe2000f8e02ff */
[C---:B------:R-:W-:Y:S01]  /*0570*/  SHF.L.U32 R19, R17.reuse, 0x1, RZ ;  /* 0x0000000111137819 */ /* 0x040fe200000006ff */
[----:B------:R-:W-:Y:S01]  /*0580*/  IMAD.IADD R15, R18, 0x1, R21 ;  /* 0x00000001120f7824 */ /* 0x000fe200078e0215 */
[--C-:B------:R-:W-:Y:S01]  /*0590*/  SHF.R.U32.HI R18, RZ, 0x4, R0.reuse ;  /* 0x00000004ff127819 */ /* 0x100fe20000011600 */
[----:B------:R-:W-:Y:S01]  /*05a0*/  IMAD R21, R10, R69, RZ ;  /* 0x000000450a157224 */ /* 0x000fe200078e02ff */
[----:B------:R-:W-:Y:S01]  /*05b0*/  SHF.R.U32.HI R20, RZ, 0x6, R0 ;  /* 0x00000006ff147819 */ /* 0x000fe20000011600 */
[----:B------:R-:W-:Y:S01]  /*05c0*/  IMAD.HI R17, R17, 0x2, RZ ;  /* 0x0000000211117827 */ /* 0x000fe200078e02ff */
[----:B------:R-:W-:-:S02]  /*05d0*/  SGXT.U32 R18, R18, 0x4 ;  /* 0x000000041212781a */ /* 0x000fc40000000000 */
[----:B--2---:R-:W-:Y:S01]  /*05e0*/  IADD3 R83, P0, P1, R19, UR8, R16 ;  /* 0x0000000813537c10 */ /* 0x004fe2000f91e010 */
[----:B------:R-:W-:Y:S01]  /*05f0*/  IMAD.SHL.U32 R24, R21, 0x2, RZ ;  /* 0x0000000215187824 */ /* 0x000fe200078e00ff */
[----:B------:R-:W-:Y:S01]  /*0600*/  SGXT.U32 R16, R20, 0x2 ;  /* 0x000000021410781a */ /* 0x000fe20000000000 */
[----:B------:R-:W-:Y:S01]  /*0610*/  IMAD R18, R18, R23, RZ ;  /* 0x0000001712127224 */ /* 0x000fe200078e02ff */
[C---:B------:R-:W-:Y:S01]  /*0620*/  SHF.L.U32 R19, R68.reuse, 0x1, RZ ;  /* 0x0000000144137819 */ /* 0x040fe200000006ff */
[----:B------:R-:W-:Y:S01]  /*0630*/  IMAD.HI R68, R68, 0x2, RZ ;  /* 0x0000000244447827 */ /* 0x000fe200078e02ff */
[----:B------:R-:W-:Y:S02]  /*0640*/  LEA.HI R20, R0, 0x30, RZ, 0x1c ;  /* 0x0000003000147811 */ /* 0x000fe400078fe0ff */
[----:B----4-:R-:W-:Y:S01]  /*0650*/  IADD3 R73, P4, P5, R24, UR12, R19 ;  /* 0x0000000c18497c10 */ /* 0x010fe2000fd9e013 */
[----:B-----5:R-:W-:Y:S01]  /*0660*/  IMAD R19, R16, R29, RZ ;  /* 0x0000001d10137224 */ /* 0x020fe200078e02ff */
[----:B------:R-:W-:Y:S01]  /*0670*/  LEA R16, R23, R18, 0x4 ;  /* 0x0000001217107211 */ /* 0x000fe200078e20ff */
[----:B------:R-:W-:Y:S01]  /*0680*/  IMAD.HI R21, R21, 0x2, RZ ;  /* 0x0000000215157827 */ /* 0x000fe200078e02ff */
[----:B------:R-:W-:-:S02]  /*0690*/  IADD3.X R27, PT, PT, R17, UR9, R22, P0, P1 ;  /* 0x00000009111b7c10 */ /* 0x000fc400087e2416 */
[-C--:B------:R-:W-:Y:S01]  /*06a0*/  LEA R84, P1, R16, R83.reuse, 0x1 ;  /* 0x0000005310547211 */ /* 0x080fe200078208ff */
[----:B------:R-:W-:Y:S01]  /*06b0*/  IMAD R22, R29, 0x4, R19 ;  /* 0x000000041d167824 */ /* 0x000fe200078e0213 */
[----:B------:R-:W-:Y:S01]  /*06c0*/  LEA R86, P0, R18, R83, 0x1 ;  /* 0x0000005312567211 */ /* 0x000fe200078008ff */
[----:B------:R-:W-:Y:S01]  /*06d0*/  IMAD R20, R20, R23, RZ ;  /* 0x0000001714147224 */ /* 0x000fe200078e02ff */
[----:B------:R-:W-:Y:S01]  /*06e0*/  LEA R17, R23, R16, 0x4 ;  /* 0x0000001017117211 */ /* 0x000fe200078e20ff */
[----:B------:R-:W-:Y:S01]  /*06f0*/  IMAD R24, R29, 0x4, R22 ;  /* 0x000000041d187824 */ /* 0x000fe200078e0216 */
[-C--:B------:R-:W-:Y:S02]  /*0700*/  LEA.HI.X.SX32 R85, R16, R27.reuse, 0x1, P1 ;  /* 0x0000001b10557211 */ /* 0x080fe400008f0eff */
[----:B------:R-:W-:Y:S02]  /*0710*/  LEA.HI.X.SX32 R87, R18, R27, 0x1, P0 ;  /* 0x0000001b12577211 */ /* 0x000fe400000f0eff */
[----:B------:R-:W-:-:S02]  /*0720*/  IADD3.X R21, PT, PT, R21, UR13, R68, P4, P5 ;  /* 0x0000000d15157c10 */ /* 0x000fc4000a7ea444 */
[----:B------:R-:W-:Y:S02]  /*0730*/  LEA R76, P1, R22, R73, 0x1 ;  /* 0x00000049164c7211 */ /* 0x000fe400078208ff */
[----:B------:R-:W-:Y:S02]  /*0740*/  SHF.R.S32.HI R18, RZ, 0x6, R0 ;  /* 0x00000006ff127819 */ /* 0x000fe40000011400 */
[-C--:B------:R-:W-:Y:S02]  /*0750*/  LEA R80, P3, R20, R83.reuse, 0x1 ;  /* 0x0000005314507211 */ /* 0x080fe400078608ff */
[----:B------:R-:W-:Y:S02]  /*0760*/  LEA R82, P2, R17, R83, 0x1 ;  /* 0x0000005311527211 */ /* 0x000fe400078408ff */
[----:B------:R-:W-:Y:S02]  /*0770*/  LEA R16, R29, R24, 0x2 ;  /* 0x000000181d107211 */ /* 0x000fe400078e10ff */
[----:B------:R-:W-:-:S02]  /*0780*/  CS2R R28, SRZ ;  /* 0x00000000001c7805 */ /* 0x000fc4000001ff00 */
[----:B------:R-:W-:Y:S01]  /*0790*/  LEA.HI.X.SX32 R77, R22, R21, 0x1, P1 ;  /* 0x00000015164d7211 */ /* 0x000fe200008f0eff */
[----:B------:R-:W-:Y:S01]  /*07a0*/  IMAD R22, R25, 0x90, RZ ;  /* 0x0000009019167824 */ /* 0x000fe200078e02ff */
[----:B------:R-:W-:Y:S02]  /*07b0*/  LEA R78, P0, R19, R73, 0x1 ;  /* 0x00000049134e7211 */ /* 0x000fe400078008ff */
[----:B------:R-:W-:Y:S02]  /*07c0*/  SGXT R18, R18, 0x1 ;  /* 0x000000011212781a */ /* 0x000fe40000000200 */
[-C--:B------:R-:W-:Y:S01]  /*07d0*/  LEA.HI.X.SX32 R81, R20, R27.reuse, 0x1, P3 ;  /* 0x0000001b14517211 */ /* 0x080fe200018f0eff */
[----:B------:R-:W-:Y:S01]  /*07e0*/  IMAD.MOV.U32 R20, RZ, RZ, RZ ;  /* 0x000000ffff147224 */ /* 0x000fe200078e00ff */
[----:B------:R-:W-:Y:S02]  /*07f0*/  LEA.HI.X.SX32 R83, R17, R27, 0x1, P2 ;  /* 0x0000001b11537211 */ /* 0x000fe400010f0eff */
[----:B------:R-:W-:-:S02]  /*0800*/  CS2R R26, SRZ ;  /* 0x00000000001a7805 */ /* 0x000fc4000001ff00 */
[-C--:B------:R-:W-:Y:S02]  /*0810*/  LEA R74, P2, R24, R73.reuse, 0x1 ;  /* 0x00000049184a7211 */ /* 0x080fe400078408ff */
[----:B------:R-:W-:Y:S02]  /*0820*/  LEA R72, P3, R16, R73, 0x1 ;  /* 0x0000004910487211 */ /* 0x000fe400078608ff */
[-C--:B------:R-:W-:Y:S02]  /*0830*/  LEA.HI.X.SX32 R79, R19, R21.reuse, 0x1, P0 ;  /* 0x00000015134f7211 */ /* 0x080fe400000f0eff */
[----:B------:R-:W-:Y:S02]  /*0840*/  LOP3.LUT R18, R18, 0x90, RZ, 0xc0, !PT ;  /* 0x0000009012127812 */ /* 0x000fe400078ec0ff */
[----:B------:R-:W-:Y:S02]  /*0850*/  LOP3.LUT R19, R22, 0x30, R5, 0x78, !PT ;  /* 0x0000003016137812 */ /* 0x000fe400078e7805 */
[----:B------:R-:W-:-:S02]  /*0860*/  LEA.HI.X.SX32 R75, R24, R21, 0x1, P2 ;  /* 0x00000015184b7211 */ /* 0x000fc400010f0eff */
[----:B------:R-:W-:Y:S02]  /*0870*/  CS2R R24, SRZ ;  /* 0x0000000000187805 */ /* 0x000fe4000001ff00 */
[----:B------:R-:W-:Y:S02]  /*0880*/  LEA.HI.X.SX32 R73, R16, R21, 0x1, P3 ;  /* 0x0000001510497211 */ /* 0x000fe400018f0eff */
[----:B------:R-:W-:Y:S02]  /*0890*/  LOP3.LUT R21, R18, 0x17e, R5, 0x78, !PT ;  /* 0x0000017e12157812 */ /* 0x000fe400078e7805 */
[----:B------:R-:W-:Y:S02]  /*08a0*/  LOP3.LUT R17, R6, 0x40, RZ, 0x3c, !PT ;  /* 0x0000004006117812 */ /* 0x000fe400078e3cff */
[----:B------:R-:W-:Y:S02]  /*08b0*/  MOV R93, 0xff800000 ;  /* 0xff800000005d7802 */ /* 0x000fe40000000f00 */
[----:B------:R-:W-:-:S02]  /*08c0*/  MOV R16, RZ ;  /* 0x000000ff00107202 */ /* 0x000fc40000000f00 */
[----:B------:R-:W-:Y:S02]  /*08d0*/  MOV R68, 0x3f800000 ;  /* 0x3f80000000447802 */ /* 0x000fe40000000f00 */
[----:B------:R-:W-:Y:S02]  /*08e0*/  LOP3.LUT R22, R12, 0x8, RZ, 0xfc, !PT ;  /* 0x000000080c167812 */ /* 0x000fe400078efcff */
[----:B------:R-:W-:-:S07]  /*08f0*/  LOP3.LUT R18, R19, 0x40, RZ, 0x3c, !PT ;  /* 0x0000004013127812 */ /* 0x000fce00078e3cff */
.L_x_1:
[----:B------:R-:W-:-:S04]  /*0900*/  IMAD.WIDE R32, R20, 0x2, R86 ;  /* 0x0000000214207825 */ /* 0x000fc800078e0256 */
[C---:B------:R-:W-:Y:S02]  /*0910*/  IMAD.WIDE R34, R20.reuse, 0x2, R84 ;  /* 0x0000000214227825 */ /* 0x040fe400078e0254 */
[----:B------:R-:W2:Y:S02]  /*0920*/  LDG.E.U16 R32, desc[UR10][R32.64] ;  /* 0x0000000a20207981 */ /* 0x000ea4000c1e1500 */
[C---:B------:R-:W-:Y:S02]  /*0930*/  IMAD.WIDE R36, R20.reuse, 0x2, R82 ;  /* 0x0000000214247825 */ /* 0x040fe400078e0252 */
[----:B------:R-:W3:Y:S02]  /*0940*/  LDG.E.U16 R34, desc[UR10][R34.64] ;  /* 0x0000000a22227981 */ /* 0x000ee4000c1e1500 */
[----:B------:R-:W-:Y:S02]  /*0950*/  IMAD.WIDE R38, R20, 0x2, R80 ;  /* 0x0000000214267825 */ /* 0x000fe400078e0250 */
[----:B------:R-:W4:Y:S04]  /*0960*/  LDG.E.U16 R36, desc[UR10][R36.64] ;  /* 0x0000000a24247981 */ /* 0x000f28000c1e1500 */
[----:B------:R-:W5:Y:S01]  /*0970*/  LDG.E.U16 R38, desc[UR10][R38.64] ;  /* 0x0000000a26267981 */ /* 0x000f62000c1e1500 */
[----:B------:R-:W-:Y:S01]  /*0980*/  BAR.SYNC.DEFER_BLOCKING 0x0 ;  /* 0x0000000000007b1d */ /* 0x000fe20000010000 */
[----:B------:R-:W-:-:S04]  /*0990*/  IMAD.WIDE R40, R16, 0x2, R78 ;  /* 0x0000000210287825 */ /* 0x000fc800078e024e */
[----:B------:R-:W-:-:S04]  /*09a0*/  IMAD.WIDE R44, R16, 0x2, R74 ;  /* 0x00000002102c7825 */ /* 0x000fc800078e024a */
[----:B------:R-:W-:-:S04]  /*09b0*/  IMAD.WIDE R96, R16, 0x2, R76 ;  /* 0x0000000210607825 */ /* 0x000fc800078e024c */
[----:B------:R-:W-:Y:S01]  /*09c0*/  IMAD.WIDE R46, R16, 0x2, R72 ;  /* 0x00000002102e7825 */ /* 0x000fe200078e0248 */
[----:B--2---:R-:W-:Y:S04]  /*09d0*/  STS.U16 [R21+UR6], R32 ;  /* 0x0000002015007988 */ /* 0x004fe80008000406 */
[----:B---3--:R-:W-:Y:S04]  /*09e0*/  STS.U16 [R21+UR6+0x200], R34 ;  /* 0x0002002215007988 */ /* 0x008fe80008000406 */
[----:B----4-:R-:W-:Y:S04]  /*09f0*/  STS.U16 [R21+UR6+0x400], R36 ;  /* 0x0004002415007988 */ /* 0x010fe80008000406 */
[----:B-----5:R-:W-:Y:S01]  /*0a00*/  STS.U16 [R21+UR6+0x600], R38 ;  /* 0x0006002615007988 */ /* 0x020fe20008000406 */
[----:B------:R-:W-:Y:S06]  /*0a10*/  BAR.SYNC.DEFER_BLOCKING 0x0 ;  /* 0x0000000000007b1d */ /* 0x000fec0000010000 */
[----:B------:R-:W2:Y:S04]  /*0a20*/  LDG.E.U16 R91, desc[UR10][R40.64] ;  /* 0x0000000a285b7981 */ /* 0x000ea8000c1e1500 */
[----:B------:R0:W3:Y:S04]  /*0a30*/  LDG.E.U16 R99, desc[UR10][R44.64] ;  /* 0x0000000a2c637981 */ /* 0x0000e8000c1e1500 */
[----:B------:R-:W4:Y:S04]  /*0a40*/  LDG.E.U16 R96, desc[UR10][R96.64] ;  /* 0x0000000a60607981 */ /* 0x000f28000c1e1500 */
[----:B------:R1:W5:Y:S04]  /*0a50*/  LDG.E.U16 R92, desc[UR10][R46.64] ;  /* 0x0000000a2e5c7981 */ /* 0x000368000c1e1500 */
[----:B------:R-:W-:Y:S04]  /*0a60*/  LDSM.16.MT88.4 R32, [R14+0x800] ;  /* 0x000800000e20783b */ /* 0x000fe80000004200 */
[----:B------:R-:W1:Y:S04]  /*0a70*/  LDSM.16.M88.4 R48, [R15+0x200] ;  /* 0x000200000f30783b */ /* 0x000e680000000200 */
[----:B------:R-:W1:Y:S04]  /*0a80*/  LDSM.16.M88.4 R52, [R15] ;  /* 0x000000000f34783b */ /* 0x000e680000000200 */
[----:B------:R-:W1:Y:S04]  /*0a90*/  LDSM.16.M88.4 R60, [R15+0x400] ;  /* 0x000400000f3c783b */ /* 0x000e680000000200 */
[----:B------:R-:W1:Y:S01]  /*0aa0*/  LDSM.16.M88.4 R36, [R15+0x600] ;  /* 0x000600000f24783b */ /* 0x000e620000000200 */
[----:B------:R-:W-:Y:S01]  /*0ab0*/  LEA R95, R8, UR4, 0x1 ;  /* 0x00000004085f7c11 */ /* 0x000fe2000f8e08ff */
[----:B------:R-:W-:Y:S04]  /*0ac0*/  BAR.SYNC.DEFER_BLOCKING 0x0 ;  /* 0x0000000000007b1d */ /* 0x000fe80000010000 */
[C---:B0-----:R-:W-:Y:S01]  /*0ad0*/  VIADD R45, R95.reuse, 0x10 ;  /* 0x000000105f2d7836 */ /* 0x041fe20000000000 */
[C---:B------:R-:W-:Y:S01]  /*0ae0*/  IADD3 R57, PT, PT, R95.reuse, 0x19, RZ ;  /* 0x000000195f397810 */ /* 0x040fe20007ffe0ff */
[----:B-1----:R-:W-:Y:S01]  /*0af0*/  HMMA.16816.F32 R40, R32, R48, RZ ;  /* 0x000000302028723c */ /* 0x002fe200000018ff */
[----:B------:R-:W-:-:S04]  /*0b00*/  IADD3 R49, PT, PT, R95, 0x11, RZ ;  /* 0x000000115f317810 */ /* 0x000fc80007ffe0ff */
[-C--:B------:R-:W-:Y:S02]  /*0b10*/  ISETP.GE.AND P5, PT, R12, R49.reuse, PT ;  /* 0x000000310c00720c */ /* 0x080fe40003fa6270 */
[----:B------:R-:W-:Y:S02]  /*0b20*/  ISETP.GE.AND P0, PT, R22, R49, PT ;  /* 0x000000311600720c */ /* 0x000fe40003f06270 */
[----:B------:R-:W-:Y:S01]  /*0b30*/  HMMA.16816.F32 R48, R32, R50, RZ ;  /* 0x000000322030723c */ /* 0x000fe200000018ff */
[-C--:B------:R-:W-:Y:S02]  /*0b40*/  ISETP.GE.AND P3, PT, R12, R45.reuse, PT ;  /* 0x0000002d0c00720c */ /* 0x080fe40003f66270 */
[----:B------:R-:W-:-:S05]  /*0b50*/  ISETP.GE.AND P4, PT, R22, R45, PT ;  /* 0x0000002d1600720c */ /* 0x000fca0003f86270 */
[----:B------:R-:W-:Y:S02]  /*0b60*/  HMMA.16816.F32 R44, R32, R54, RZ ;  /* 0x00000036202c723c */ /* 0x000fe400000018ff */
[----:B------:R-:W-:Y:S01]  /*0b70*/  FMUL R40, R40, UR5 ;  /* 0x0000000528287c20 */ /* 0x000fe20008400000 */
[----:B------:R-:W-:Y:S01]  /*0b80*/  VIADD R55, R95, 0x18 ;  /* 0x000000185f377836 */ /* 0x000fe20000000000 */
[----:B------:R-:W-:-:S03]  /*0b90*/  ISETP.GE.AND P2, PT, R12, R57, PT ;  /* 0x000000390c00720c */ /* 0x000fc60003f46270 */
[----:B------:R-:W-:Y:S02]  /*0ba0*/  FSEL R71, R40, -INF , P3 ;  /* 0xff80000028477808 */ /* 0x000fe40001800000 */
[----:B------:R-:W-:Y:S02]  /*0bb0*/  ISETP.GE.AND P3, PT, R22, R57, PT ;  /* 0x000000391600720c */ /* 0x000fe40003f66270 */
[----:B------:R-:W-:Y:S01]  /*0bc0*/  HMMA.16816.F32 R56, R32, R60, RZ ;  /* 0x0000003c2038723c */ /* 0x000fe200000018ff */
[----:B------:R-:W-:Y:S01]  /*0bd0*/  FMUL R43, R43, UR5 ;  /* 0x000000052b2b7c20 */ /* 0x000fe20008400000 */
[----:B------:R-:W-:Y:S01]  /*0be0*/  FMUL R48, R48, UR5 ;  /* 0x0000000530307c20 */ /* 0x000fe20008400000 */
[----:B------:R-:W-:Y:S01]  /*0bf0*/  ISETP.GE.AND P6, PT, R12, R55, PT ;  /* 0x000000370c00720c */ /* 0x000fe20003fc6270 */
[----:B------:R-:W-:-:S04]  /*0c00*/  FMUL R42, R42, UR5 ;  /* 0x000000052a2a7c20 */ /* 0x000fc80008400000 */
[C---:B------:R-:W-:Y:S01]  /*0c10*/  HMMA.16816.F32 R64, R32.reuse, R36, RZ ;  /* 0x000000242040723c */ /* 0x040fe200000018ff */
[----:B------:R-:W-:Y:S01]  /*0c20*/  LOP3.LUT R37, R95, 0x21, RZ, 0xfc, !PT ;  /* 0x000000215f257812 */ /* 0x000fe200078efcff */
[----:B------:R-:W-:Y:S01]  /*0c30*/  FMUL R89, R41, UR5 ;  /* 0x0000000529597c20 */ /* 0x000fe20008400000 */
[----:B------:R-:W-:Y:S01]  /*0c40*/  FSEL R90, R43, -INF , P0 ;  /* 0xff8000002b5a7808 */ /* 0x000fe20000000000 */
[----:B------:R-:W-:Y:S01]  /*0c50*/  FMUL R50, R50, UR5 ;  /* 0x0000000532327c20 */ /* 0x000fe20008400000 */
[----:B------:R-:W-:Y:S01]  /*0c60*/  FSEL R48, R48, -INF , P6 ;  /* 0xff80000030307808 */ /* 0x000fe20003000000 */
[----:B------:R-:W-:Y:S02]  /*0c70*/  FMUL R49, R49, UR5 ;  /* 0x0000000531317c20 */ /* 0x000fe40008400000 */
[----:B------:R-:W-:Y:S01]  /*0c80*/  HMMA.16816.F32 R60, R32, R62, RZ ;  /* 0x0000003e203c723c */ /* 0x000fe200000018ff */
[C---:B------:R-:W-:Y:S01]  /*0c90*/  ISETP.GE.AND P1, PT, R22.reuse, R55, PT ;  /* 0x000000371600720c */ /* 0x040fe20003f26270 */
[----:B------:R-:W-:Y:S01]  /*0ca0*/  VIADD R41, R95, 0x9 ;  /* 0x000000095f297836 */ /* 0x000fe20000000000 */
[----:B------:R-:W-:-:S02]  /*0cb0*/  ISETP.GE.AND P0, PT, R22, R37, PT ;  /* 0x000000251600720c */ /* 0x000fc40003f06270 */
[----:B------:R-:W-:Y:S02]  /*0cc0*/  ISETP.GE.AND P6, PT, R12, R37, PT ;  /* 0x000000250c00720c */ /* 0x000fe40003fc6270 */
[----:B------:R-:W-:Y:S01]  /*0cd0*/  LOP3.LUT R37, R95, 0x28, RZ, 0xfc, !PT ;  /* 0x000000285f257812 */ /* 0x000fe200078efcff */
[----:B------:R-:W-:Y:S01]  /*0ce0*/  FMUL R51, R51, UR5 ;  /* 0x0000000533337c20 */ /* 0x000fe20008400000 */
[----:B------:R-:W-:Y:S01]  /*0cf0*/  FSEL R88, R42, -INF , P4 ;  /* 0xff8000002a587808 */ /* 0x000fe20002000000 */
[----:B------:R-:W-:Y:S01]  /*0d00*/  FMUL R36, R45, UR5 ;  /* 0x000000052d247c20 */ /* 0x000fe20008400000 */
[----:B------:R-:W-:Y:S01]  /*0d10*/  FSEL R50, R50, -INF , P1 ;  /* 0xff80000032327808 */ /* 0x000fe20000800000 */
[----:B------:R-:W-:Y:S01]  /*0d20*/  HMMA.16816.F32 R52, R32, R52, RZ ;  /* 0x000000342034723c */ /* 0x000fe200000018ff */
[----:B------:R-:W-:Y:S02]  /*0d30*/  ISETP.GE.AND P4, PT, R12, R41, PT ;  /* 0x000000290c00720c */ /* 0x000fe40003f86270 */
[----:B------:R-:W-:-:S02]  /*0d40*/  ISETP.GE.AND P1, PT, R22, R37, PT ;  /* 0x000000251600720c */ /* 0x000fc40003f26270 */
[----:B------:R-:W-:-:S03]  /*0d50*/  FSEL R94, R51, -INF , P3 ;  /* 0xff800000335e7808 */ /* 0x000fc60001800000 */
[----:B------:R-:W-:Y:S01]  /*0d60*/  HMMA.16816.F32 R32, R32, R38, RZ ;  /* 0x000000262020723c */ /* 0x000fe200000018ff */
[----:B------:R-:W-:Y:S01]  /*0d70*/  FSEL R36, R36, -INF , P4 ;  /* 0xff80000024247808 */ /* 0x000fe20002000000 */
[----:B------:R-:W-:Y:S01]  /*0d80*/  FMUL R51, R57, UR5 ;  /* 0x0000000539337c20 */ /* 0x000fe20008400000 */
[----:B------:R-:W-:Y:S02]  /*0d90*/  FSEL R89, R89, -INF , P5 ;  /* 0xff80000059597808 */ /* 0x000fe40002800000 */
[----:B------:R-:W-:Y:S02]  /*0da0*/  ISETP.GE.AND P5, PT, R22, R41, PT ;  /* 0x000000291600720c */ /* 0x000fe40003fa6270 */
[----:B------:R-:W-:Y:S01]  /*0db0*/  LOP3.LUT R39, R95, 0x30, RZ, 0xfc, !PT ;  /* 0x000000305f277812 */ /* 0x000fe200078efcff */
[----:B------:R-:W-:Y:S01]  /*0dc0*/  FMUL R59, R59, UR5 ;  /* 0x000000053b3b7c20 */ /* 0x000fe20008400000 */
[----:B------:R-:W-:Y:S01]  /*0dd0*/  FSEL R51, R51, -INF , P6 ;  /* 0xff80000033337808 */ /* 0x000fe20003000000 */
[----:B------:R-:W-:Y:S01]  /*0de0*/  FMUL R57, R62, UR5 ;  /* 0x000000053e397c20 */ /* 0x000fe20008400000 */
[----:B------:R-:W-:Y:S01]  /*0df0*/  ISETP.GE.AND P6, PT, R12, R39, PT ;  /* 0x000000270c00720c */ /* 0x000fe20003fc6270 */
[----:B------:R-:W-:Y:S01]  /*0e00*/  FMUL R63, R63, UR5 ;  /* 0x000000053f3f7c20 */ /* 0x000fe20008400000 */
[----:B------:R-:W-:Y:S01]  /*0e10*/  FSEL R62, R59, -INF , P0 ;  /* 0xff8000003b3e7808 */ /* 0x000fe20000000000 */
[----:B------:R-:W-:Y:S01]  /*0e20*/  FMUL R59, R66, UR5 ;  /* 0x00000005423b7c20 */ /* 0x000fe20008400000 */
[----:B------:R-:W-:Y:S01]  /*0e30*/  FSEL R57, R57, -INF , P1 ;  /* 0xff80000039397808 */ /* 0x000fe20000800000 */
[----:B------:R-:W-:-:S03]  /*0e40*/  FMUL R67, R67, UR5 ;  /* 0x0000000543437c20 */ /* 0x000fc60008400000 */
[----:B------:R-:W-:Y:S01]  /*0e50*/  FMUL R38, R34, UR5 ;  /* 0x0000000522267c20 */ /* 0x000fe20008400000 */
[----:B------:R-:W-:Y:S01]  /*0e60*/  FMUL R34, R46, UR5 ;  /* 0x000000052e227c20 */ /* 0x000fe20008400000 */
[----:B------:R-:W-:Y:S01]  /*0e70*/  FMUL R55, R55, UR5 ;  /* 0x0000000537377c20 */ /* 0x000fe20008400000 */
[----:B------:R-:W-:Y:S01]  /*0e80*/  IADD3 R41, PT, PT, R95, 0x8, RZ ;  /* 0x000000085f297810 */ /* 0x000fe20007ffe0ff */
[----:B------:R-:W-:Y:S01]  /*0e90*/  FMUL R40, R53, UR5 ;  /* 0x0000000535287c20 */ /* 0x000fe20008400000 */
[----:B------:R-:W-:Y:S01]  /*0ea0*/  LOP3.LUT R45, R95, 0x20, RZ, 0xfc, !PT ;  /* 0x000000205f2d7812 */ /* 0x000fe200078efcff */
[----:B------:R-:W-:Y:S01]  /*0eb0*/  FMUL R43, R44, UR5 ;  /* 0x000000052c2b7c20 */ /* 0x000fe20008400000 */
[----:B------:R-:W-:Y:S01]  /*0ec0*/  FMUL R35, R35, UR5 ;  /* 0x0000000523237c20 */ /* 0x000fe20008400000 */
[----:B------:R-:W-:Y:S01]  /*0ed0*/  FMUL R61, R61, UR5 ;  /* 0x000000053d3d7c20 */ /* 0x000fe20008400000 */
[----:B------:R-:W-:Y:S01]  /*0ee0*/  FMUL R32, R32, UR5 ;  /* 0x0000000520207c20 */ /* 0x000fe20008400000 */
[----:B------:R-:W-:Y:S01]  /*0ef0*/  FMUL R33, R33, UR5 ;  /* 0x0000000521217c20 */ /* 0x000fe20008400000 */
[----:B--2---:R0:W-:Y:S02]  /*0f00*/  STS.U16 [R6+UR6], R91 ;  /* 0x0000005b06007988 */ /* 0x0041e40008000406 */
[----:B0-----:R-:W-:-:S02]  /*0f10*/  FSEL R91, R49, -INF , P2 ;  /* 0xff800000315b7808 */ /* 0x001fc40001000000 */
[----:B------:R-:W-:Y:S02]  /*0f20*/  ISETP.GE.AND P2, PT, R12, R37, PT ;  /* 0x000000250c00720c */ /* 0x000fe40003f46270 */
[----:B------:R-:W-:-:S04]  /*0f30*/  LOP3.LUT R37, R95, 0x29, RZ, 0xfc, !PT ;  /* 0x000000295f257812 */ /* 0x000fc800078efcff */
[-C--:B------:R-:W-:Y:S02]  /*0f40*/  ISETP.GE.AND P3, PT, R22, R37.reuse, PT ;  /* 0x000000251600720c */ /* 0x080fe40003f66270 */
[----:B------:R-:W-:Y:S01]  /*0f50*/  ISETP.GE.AND P4, PT, R12, R37, PT ;  /* 0x000000250c00720c */ /* 0x000fe20003f86270 */
[----:B------:R-:W-:-:S05]  /*0f60*/  FMUL R37, R47, UR5 ;  /* 0x000000052f257c20 */ /* 0x000fca0008400000 */
[----:B------:R-:W-:Y:S02]  /*0f70*/  FSEL R37, R37, -INF , P5 ;  /* 0xff80000025257808 */ /* 0x000fe40002800000 */
[----:B------:R-:W-:Y:S02]  /*0f80*/  ISETP.GE.AND P5, PT, R22, R39, PT ;  /* 0x000000271600720c */ /* 0x000fe40003fa6270 */
[----:B------:R-:W-:-:S04]  /*0f90*/  LOP3.LUT R39, R95, 0x31, RZ, 0xfc, !PT ;  /* 0x000000315f277812 */ /* 0x000fc800078efcff */
[-C--:B------:R-:W-:Y:S02]  /*0fa0*/  ISETP.GE.AND P0, PT, R22, R39.reuse, PT ;  /* 0x000000271600720c */ /* 0x080fe40003f06270 */
[----:B------:R-:W-:Y:S02]  /*0fb0*/  ISETP.GE.AND P1, PT, R12, R39, PT ;  /* 0x000000270c00720c */ /* 0x000fe40003f26270 */
[----:B------:R-:W-:Y:S02]  /*0fc0*/  LOP3.LUT R39, R95, 0x38, RZ, 0xfc, !PT ;  /* 0x000000385f277812 */ /* 0x000fe400078efcff */
[----:B------:R-:W-:Y:S02]  /*0fd0*/  FSEL R66, R63, -INF , P3 ;  /* 0xff8000003f427808 */ /* 0x000fe40001800000 */
[----:B------:R-:W-:Y:S02]  /*0fe0*/  ISETP.GE.AND P3, PT, R22, R39, PT ;  /* 0x000000271600720c */ /* 0x000fe40003f66270 */
[----:B------:R-:W-:-:S02]  /*0ff0*/  FSEL R59, R59, -INF , P5 ;  /* 0xff8000003b3b7808 */ /* 0x000fc40002800000 */
[----:B------:R-:W-:Y:S01]  /*1000*/  ISETP.GE.AND P5, PT, R12, R39, PT ;  /* 0x000000270c00720c */ /* 0x000fe20003fa6270 */
[----:B------:R-:W-:Y:S01]  /*1010*/  FMUL R39, R52, UR5 ;  /* 0x0000000534277c20 */ /* 0x000fe20008400000 */
[----:B------:R-:W-:Y:S02]  /*1020*/  FSEL R100, R67, -INF , P0 ;  /* 0xff80000043647808 */ /* 0x000fe40000000000 */
[-C--:B------:R-:W-:Y:S02]  /*1030*/  ISETP.GE.AND P0, PT, R12, R95.reuse, PT ;  /* 0x0000005f0c00720c */ /* 0x080fe40003f06270 */
[----:B------:R-:W-:Y:S01]  /*1040*/  FSEL R46, R38, -INF , P3 ;  /* 0xff800000262e7808 */ /* 0x000fe20001800000 */
[----:B------:R-:W-:Y:S01]  /*1050*/  FMUL R38, R54, UR5 ;  /* 0x0000000536267c20 */ /* 0x000fe20008400000 */
[----:B------:R-:W-:Y:S02]  /*1060*/  ISETP.GE.AND P3, PT, R22, R95, PT ;  /* 0x0000005f1600720c */ /* 0x000fe40003f66270 */
[----:B------:R-:W-:-:S02]  /*1070*/  FSEL R39, R39, -INF , P0 ;  /* 0xff80000027277808 */ /* 0x000fc40000000000 */
[----:B------:R-:W-:Y:S02]  /*1080*/  FSEL R34, R34, -INF , P0 ;  /* 0xff80000022227808 */ /* 0x000fe40000000000 */
[----:B------:R-:W-:Y:S02]  /*1090*/  ISETP.GT.AND P0, PT, R22, R95, PT ;  /* 0x0000005f1600720c */ /* 0x000fe40003f04270 */
[----:B------:R-:W-:Y:S02]  /*10a0*/  FSEL R38, R38, -INF , P3 ;  /* 0xff80000026267808 */ /* 0x000fe40001800000 */
[C---:B------:R-:W-:Y:S02]  /*10b0*/  ISETP.GE.AND P3, PT, R12.reuse, R41, PT ;  /* 0x000000290c00720c */ /* 0x040fe40003f66270 */
[----:B------:R-:W-:Y:S02]  /*10c0*/  FSEL R41, R55, -INF , P0 ;  /* 0xff80000037297808 */ /* 0x000fe40000000000 */
[----:B------:R-:W-:Y:S01]  /*10d0*/  ISETP.GT.AND P0, PT, R12, R95, PT ;  /* 0x0000005f0c00720c */ /* 0x000fe20003f04270 */
[----:B------:R-:W-:Y:S01]  /*10e0*/  FMUL R52, R58, UR5 ;  /* 0x000000053a347c20 */ /* 0x000fe20008400000 */
[----:B------:R-:W-:-:S02]  /*10f0*/  LOP3.LUT R95, R95, 0x39, RZ, 0xfc, !PT ;  /* 0x000000395f5f7812 */ /* 0x000fc400078efcff */
[----:B------:R-:W-:Y:S02]  /*1100*/  FSEL R40, R40, -INF , P0 ;  /* 0xff80000028287808 */ /* 0x000fe40000000000 */
[----:B------:R-:W-:Y:S02]  /*1110*/  ISETP.GE.AND P0, PT, R22, R45, PT ;  /* 0x0000002d1600720c */ /* 0x000fe40003f06270 */
[----:B------:R-:W-:Y:S02]  /*1120*/  FMNMX3 R42, R38, R41, R34, !PT ;  /* 0x00000029262a7276 */ /* 0x000fe40007800022 */
[----:B------:R-:W-:Y:S02]  /*1130*/  FSEL R52, R52, -INF , P0 ;  /* 0xff80000034347808 */ /* 0x000fe40000000000 */
[----:B------:R-:W-:Y:S02]  /*1140*/  ISETP.GE.AND P0, PT, R22, R95, PT ;  /* 0x0000005f1600720c */ /* 0x000fe40003f06270 */
[----:B------:R-:W-:-:S02]  /*1150*/  FSEL R43, R43, -INF , P3 ;  /* 0xff8000002b2b7808 */ /* 0x000fc40001800000 */
[----:B------:R-:W-:Y:S02]  /*1160*/  FSEL R54, R35, -INF , P0 ;  /* 0xff80000023367808 */ /* 0x000fe40000000000 */
[----:B------:R-:W-:Y:S02]  /*1170*/  FMNMX3 R47, R42, R37, R88, !PT ;  /* 0x000000252a2f7276 */ /* 0x000fe40007800058 */
[----:B------:R-:W-:Y:S01]  /*1180*/  FMNMX3 R35, R39, R40, R43, !PT ;  /* 0x0000002827237276 */ /* 0x000fe2000780002b */
[----:B------:R-:W-:Y:S01]  /*1190*/  FMUL R55, R56, UR5 ;  /* 0x0000000538377c20 */ /* 0x000fe20008400000 */
[----:B------:R-:W-:Y:S02]  /*11a0*/  FMNMX3 R47, R47, R90, R50, !PT ;  /* 0x0000005a2f2f7276 */ /* 0x000fe40007800032 */
[----:B------:R-:W-:Y:S02]  /*11b0*/  ISETP.GE.AND P0, PT, R12, R45, PT ;  /* 0x0000002d0c00720c */ /* 0x000fe40003f06270 */
[----:B------:R-:W-:Y:S01]  /*11c0*/  FMNMX3 R35, R35, R36, R71, !PT ;  /* 0x0000002423237276 */ /* 0x000fe20007800047 */
[----:B------:R-:W-:Y:S01]  /*11d0*/  FMUL R56, R60, UR5 ;  /* 0x000000053c387c20 */ /* 0x000fe20008400000 */
[----:B------:R-:W-:-:S02]  /*11e0*/  FMNMX3 R47, R47, R94, R52, !PT ;  /* 0x0000005e2f2f7276 */ /* 0x000fc40007800034 */
[----:B------:R-:W-:Y:S02]  /*11f0*/  FSEL R55, R55, -INF , P0 ;  /* 0xff80000037377808 */ /* 0x000fe40000000000 */
[----:B------:R-:W-:Y:S01]  /*1200*/  FMNMX3 R42, R35, R89, R48, !PT ;  /* 0x00000059232a7276 */ /* 0x000fe20007800030 */
[----:B------:R-:W-:Y:S01]  /*1210*/  FMUL R58, R64, UR5 ;  /* 0x00000005403a7c20 */ /* 0x000fe20008400000 */
[----:B------:R-:W-:Y:S02]  /*1220*/  FMNMX3 R47, R47, R62, R57, !PT ;  /* 0x0000003e2f2f7276 */ /* 0x000fe40007800039 */
[----:B------:R-:W-:Y:S02]  /*1230*/  FSEL R56, R56, -INF , P2 ;  /* 0xff80000038387808 */ /* 0x000fe40001000000 */
[----:B------:R-:W-:Y:S01]  /*1240*/  FMNMX3 R42, R42, R91, R55, !PT ;  /* 0x0000005b2a2a7276 */ /* 0x000fe20007800037 */
[----:B------:R-:W-:Y:S01]  /*1250*/  FMUL R60, R65, UR5 ;  /* 0x00000005413c7c20 */ /* 0x000fe20008400000 */
[----:B------:R-:W-:-:S02]  /*1260*/  FMNMX3 R47, R47, R66, R59, !PT ;  /* 0x000000422f2f7276 */ /* 0x000fc4000780003b */
[----:B------:R-:W-:Y:S02]  /*1270*/  FSEL R63, R61, -INF , P4 ;  /* 0xff8000003d3f7808 */ /* 0x000fe40002000000 */
[----:B------:R-:W-:Y:S02]  /*1280*/  FSEL R58, R58, -INF , P6 ;  /* 0xff8000003a3a7808 */ /* 0x000fe40003000000 */
[----:B------:R-:W-:Y:S02]  /*1290*/  FMNMX3 R42, R42, R51, R56, !PT ;  /* 0x000000332a2a7276 */ /* 0x000fe40007800038 */
[----:B------:R-:W-:Y:S02]  /*12a0*/  ISETP.GE.AND P3, PT, R12, R95, PT ;  /* 0x0000005f0c00720c */ /* 0x000fe40003f66270 */
[----:B------:R-:W-:Y:S02]  /*12b0*/  FMNMX3 R47, R47, R100, R46, !PT ;  /* 0x000000642f2f7276 */ /* 0x000fe4000780002e */
[----:B------:R-:W-:-:S02]  /*12c0*/  FSEL R60, R60, -INF , P1 ;  /* 0xff8000003c3c7808 */ /* 0x000fc40000800000 */
[----:B------:R-:W-:Y:S02]  /*12d0*/  FSEL R61, R32, -INF , P5 ;  /* 0xff800000203d7808 */ /* 0x000fe40002800000 */
[----:B------:R-:W-:Y:S02]  /*12e0*/  FMNMX3 R42, R42, R63, R58, !PT ;  /* 0x0000003f2a2a7276 */ /* 0x000fe4000780003a */
[----:B------:R-:W-:Y:S02]  /*12f0*/  FMNMX R47, R54, R47, !PT ;  /* 0x0000002f362f7209 */ /* 0x000fe40007800000 */
[----:B------:R-:W-:Y:S02]  /*1300*/  FSEL R53, R33, -INF , P3 ;  /* 0xff80000021357808 */ /* 0x000fe40001800000 */
[----:B------:R-:W-:Y:S01]  /*1310*/  FMNMX3 R42, R42, R60, R61, !PT ;  /* 0x0000003c2a2a7276 */ /* 0x000fe2000780003d */
[----:B------:R-:W0:Y:S03]  /*1320*/  SHFL.BFLY PT, R44, R47, 0x2, 0x1f ;  /* 0x0c401f002f2c7f89 */ /* 0x000e2600000e0000 */
[----:B------:R-:W-:-:S05]  /*1330*/  FMNMX R42, R53, R42, !PT ;  /* 0x0000002a352a7209 */ /* 0x000fca0007800000 */
[----:B------:R-:W1:Y:S01]  /*1340*/  SHFL.BFLY PT, R33, R42, 0x2, 0x1f ;  /* 0x0c401f002a217f89 */ /* 0x000e6200000e0000 */
[----:B0-----:R-:W-:-:S05]  /*1350*/  FMNMX R47, R47, R44, !PT ;  /* 0x0000002c2f2f7209 */ /* 0x001fca0007800000 */
[----:B------:R-:W0:Y:S01]  /*1360*/  SHFL.BFLY PT, R45, R47, 0x1, 0x1f ;  /* 0x0c201f002f2d7f89 */ /* 0x000e2200000e0000 */
[----:B-1----:R-:W-:-:S05]  /*1370*/  FMNMX R44, R42, R33, !PT ;  /* 0x000000212a2c7209 */ /* 0x002fca0007800000 */
[----:B------:R-:W1:Y:S04]  /*1380*/  SHFL.BFLY PT, R32, R44, 0x1, 0x1f ;  /* 0x0c201f002c207f89 */ /* 0x000e6800000e0000 */
[----:B---3--:R-:W-:Y:S01]  /*1390*/  STS.U16 [R6+UR6+0x400], R99 ;  /* 0x0004006306007988 */ /* 0x008fe20008000406 */
[----:B0-----:R-:W-:Y:S02]  /*13a0*/  FMNMX3 R45, R47, R45, R98, !PT ;  /* 0x0000002d2f2d7276 */ /* 0x001fe40007800062 */
[----:B-1----:R-:W-:-:S03]  /*13b0*/  FMNMX3 R44, R44, R32, R93, !PT ;  /* 0x000000202c2c7276 */ /* 0x002fc6000780005d */
[----:B------:R-:W-:Y:S01]  /*13c0*/  FADD R32, -R45, R98 ;  /* 0x000000622d207221 */ /* 0x000fe20000000100 */
[--C-:B------:R-:W-:Y:S01]  /*13d0*/  FADD R38, R38, -R45.reuse ;  /* 0x8000002d26267221 */ /* 0x100fe20000000000 */
[----:B------:R-:W-:Y:S02]  /*13e0*/  FADD R41, R41, -R45 ;  /* 0x8000002d29297221 */ /* 0x000fe40000000000 */
[----:B------:R-:W-:Y:S01]  /*13f0*/  FMUL R47, R32, 1.4426950216293334961 ;  /* 0x3fb8aa3b202f7820 */ /* 0x000fe20000400000 */
[----:B------:R-:W-:Y:S01]  /*1400*/  FADD R32, -R44, R93 ;  /* 0x0000005d2c207221 */ /* 0x000fe20000000100 */
[----:B----4-:R0:W-:Y:S01]  /*1410*/  STS.U16 [R17+UR6+0x200], R96 ;  /* 0x0002006011007988 */ /* 0x0101e20008000406 */
[----:B------:R-:W-:Y:S01]  /*1420*/  FMUL R38, R38, 1.4426950216293334961 ;  /* 0x3fb8aa3b26267820 */ /* 0x000fe20000400000 */
[----:B------:R-:W-:Y:S02]  /*1430*/  FMUL R41, R41, 1.4426950216293334961 ;  /* 0x3fb8aa3b29297820 */ /* 0x000fe40000400000 */
[----:B-----5:R1:W-:Y:S01]  /*1440*/  STS.U16 [R17+UR6+0x600], R92 ;  /* 0x0006005c11007988 */ /* 0x0203e20008000406 */
[----:B------:R-:W-:Y:S01]  /*1450*/  FMUL R49, R32, 1.4426950216293334961 ;  /* 0x3fb8aa3b20317820 */ /* 0x000fe20000400000 */
[----:B------:R-:W-:Y:S08]  /*1460*/  MUFU.EX2 R47, R47 ;  /* 0x0000002f002f7308 */ /* 0x000ff00000000800 */
[----:B------:R-:W-:Y:S08]  /*1470*/  MUFU.EX2 R38, R38 ;  /* 0x0000002600267308 */ /* 0x000ff00000000800 */
[----:B------:R-:W2:Y:S01]  /*1480*/  MUFU.EX2 R41, R41 ;  /* 0x0000002900297308 */ /* 0x000ea20000000800 */
[----:B------:R-:W-:-:S07]  /*1490*/  FADD R34, R34, -R45 ;  /* 0x8000002d22227221 */ /* 0x000fce0000000000 */
[----:B------:R-:W3:Y:S01]  /*14a0*/  MUFU.EX2 R49, R49 ;  /* 0x0000003100317308 */ /* 0x000ee20000000800 */
[--C-:B------:R-:W-:Y:S01]  /*14b0*/  FADD R40, R40, -R44.reuse ;  /* 0x8000002c28287221 */ /* 0x100fe20000000000 */
[----:B------:R-:W-:Y:S01]  /*14c0*/  FADD R43, R43, -R44 ;  /* 0x8000002c2b2b7221 */ /* 0x000fe20000000000 */
[----:B------:R-:W-:Y:S01]  /*14d0*/  FMUL R34, R34, 1.4426950216293334961 ;  /* 0x3fb8aa3b22227820 */ /* 0x000fe20000400000 */
[----:B------:R-:W-:Y:S01]  /*14e0*/  FADD R37, R37, -R45 ;  /* 0x8000002d25257221 */ /* 0x000fe20000000000 */
[----:B------:R-:W-:Y:S01]  /*14f0*/  FMUL R40, R40, 1.4426950216293334961 ;  /* 0x3fb8aa3b28287820 */ /* 0x000fe20000400000 */
[----:B------:R-:W-:Y:S02]  /*1500*/  FMUL R43, R43, 1.4426950216293334961 ;  /* 0x3fb8aa3b2b2b7820 */ /* 0x000fe40000400000 */
[----:B------:R-:W-:Y:S01]  /*1510*/  FMUL R65, R37, 1.4426950216293334961 ;  /* 0x3fb8aa3b25417820 */ /* 0x000fe20000400000 */
[----:B------:R-:W-:Y:S01]  /*1520*/  MUFU.EX2 R64, R34 ;  /* 0x0000002200407308 */ /* 0x000fe20000000800 */
[----:B------:R-:W-:Y:S01]  /*1530*/  BAR.SYNC.DEFER_BLOCKING 0x0 ;  /* 0x0000000000007b1d */ /* 0x000fe20000010000 */
[----:B--2---:R-:W-:Y:S01]  /*1540*/  FADD R67, R38, R41 ;  /* 0x0000002926437221 */ /* 0x004fe20000000000 */
[----:B------:R-:W-:Y:S01]  /*1550*/  F2FP.F16.F32.PACK_AB R37, R41, R38 ;  /* 0x000000262925723e */ /* 0x000fe200000000ff */
[----:B------:R-:W-:-:S04]  /*1560*/  FMUL R42, R47, R26 ;  /* 0x0000001a2f2a7220 */ /* 0x000fc80000400000 */
[----:B0-----:R0:W-:Y:S01]  /*1570*/  MUFU.EX2 R96, R40 ;  /* 0x0000002800607308 */ /* 0x0011e20000000800 */
[----:B---3--:R-:W-:-:S07]  /*1580*/  FMUL R41, R49, R25 ;  /* 0x0000001931297220 */ /* 0x008fce0000400000 */
[----:B-1----:R1:W-:Y:S01]  /*1590*/  MUFU.EX2 R92, R43 ;  /* 0x0000002b005c7308 */ /* 0x0023e20000000800 */
[----:B0-----:R-:W-:Y:S01]  /*15a0*/  FMUL R40, R49, R24 ;  /* 0x0000001831287220 */ /* 0x001fe20000400000 */
[----:B------:R-:W-:Y:S01]  /*15b0*/  FADD R36, R36, -R44 ;  /* 0x8000002c24247221 */ /* 0x000fe20000000000 */
[----:B------:R-:W0:Y:S01]  /*15c0*/  LDSM.16.M88.4 R32, [R19+UR6] ;  /* 0x000000061320783b */ /* 0x000e220008000200 */
[----:B-1----:R-:W-:-:S03]  /*15d0*/  FMUL R43, R47, R27 ;  /* 0x0000001b2f2b7220 */ /* 0x002fc60000400000 */
[----:B------:R-:W1:Y:S01]  /*15e0*/  LDSM.16.M88.4 R24, [R19+UR6+0x400] ;  /* 0x000400061318783b */ /* 0x000e620008000200 */
[----:B------:R-:W-:Y:S01]  /*15f0*/  FADD R39, R39, -R44 ;  /* 0x8000002c27277221 */ /* 0x000fe20000000000 */
[----:B------:R-:W-:-:S03]  /*1600*/  FMUL R93, R36, 1.4426950216293334961 ;  /* 0x3fb8aa3b245d7820 */ /* 0x000fc60000400000 */
[----:B------:R-:W-:Y:S01]  /*1610*/  FMUL R39, R39, 1.4426950216293334961 ;  /* 0x3fb8aa3b27277820 */ /* 0x000fe20000400000 */
[----:B------:R-:W2:Y:S08]  /*1620*/  MUFU.EX2 R65, R65 ;  /* 0x0000004100417308 */ /* 0x000eb00000000800 */
[----:B------:R2:W3:Y:S08]  /*1630*/  MUFU.EX2 R95, R39 ;  /* 0x00000027005f7308 */ /* 0x0004f00000000800 */
[----:B------:R-:W4:Y:S01]  /*1640*/  MUFU.EX2 R93, R93 ;  /* 0x0000005d005d7308 */ /* 0x000f220000000800 */
[C---:B------:R-:W-:Y:S01]  /*1650*/  FMUL R30, R47.reuse, R30 ;  /* 0x0000001e2f1e7220 */ /* 0x040fe20000400000 */
[----:B------:R-:W-:Y:S01]  /*1660*/  FMUL R31, R47, R31 ;  /* 0x0000001f2f1f7220 */ /* 0x000fe20000400000 */
[C---:B------:R-:W-:Y:S01]  /*1670*/  FMUL R28, R49.reuse, R28 ;  /* 0x0000001c311c7220 */ /* 0x040fe20000400000 */
[----:B------:R-:W-:Y:S01]  /*1680*/  FMUL R29, R49, R29 ;  /* 0x0000001d311d7220 */ /* 0x000fe20000400000 */
[----:B--2---:R-:W-:-:S02]  /*1690*/  F2FP.F16.F32.PACK_AB R39, R65, R64 ;  /* 0x000000404127723e */ /* 0x004fc400000000ff */
[----:B---3--:R-:W-:Y:S01]  /*16a0*/  F2FP.F16.F32.PACK_AB R36, R96, R95 ;  /* 0x0000005f6024723e */ /* 0x008fe200000000ff */
[--C-:B------:R-:W-:Y:S01]  /*16b0*/  FADD R88, R88, -R45.reuse ;  /* 0x8000002d58587221 */ /* 0x100fe20000000000 */
[----:B----4-:R-:W-:Y:S01]  /*16c0*/  F2FP.F16.F32.PACK_AB R38, R93, R92 ;  /* 0x0000005c5d26723e */ /* 0x010fe200000000ff */
[--C-:B------:R-:W-:Y:S01]  /*16d0*/  FADD R71, R71, -R44.reuse ;  /* 0x8000002c47477221 */ /* 0x100fe20000000000 */
[----:B------:R-:W-:Y:S01]  /*16e0*/  FADD R90, R90, -R45 ;  /* 0x8000002d5a5a7221 */ /* 0x000fe20000000000 */
[----:B------:R-:W-:-:S04]  /*16f0*/  FADD R89, R89, -R44 ;  /* 0x8000002c59597221 */ /* 0x000fc80000000000 */
[----:B0-----:R-:W-:Y:S01]  /*1700*/  HMMA.16816.F32 R28, R36, R32, R28 ;  /* 0x00000020241c723c */ /* 0x001fe2000000181c */
[----:B------:R-:W-:Y:S01]  /*1710*/  FMUL R71, R71, 1.4426950216293334961 ;  /* 0x3fb8aa3b47477820 */ /* 0x000fe20000400000 */
[----:B------:R-:W-:-:S06]  /*1720*/  FADD R50, R50, -R45 ;  /* 0x8000002d32327221 */ /* 0x000fcc0000000000 */
[----:B-1----:R-:W-:Y:S01]  /*1730*/  HMMA.16816.F32 R36, R36, R24, R40 ;  /* 0x000000182424723c */ /* 0x002fe20000001828 */
[----:B------:R-:W-:Y:S01]  /*1740*/  FMUL R41, R88, 1.4426950216293334961 ;  /* 0x3fb8aa3b58297820 */ /* 0x000fe20000400000 */
[----:B------:R-:W-:Y:S01]  /*1750*/  FMUL R24, R90, 1.4426950216293334961 ;  /* 0x3fb8aa3b5a187820 */ /* 0x000fe20000400000 */
[----:B------:R-:W-:Y:S01]  /*1760*/  FMUL R89, R89, 1.4426950216293334961 ;  /* 0x3fb8aa3b59597820 */ /* 0x000fe20000400000 */
[----:B------:R-:W-:Y:S01]  /*1770*/  FADD R48, R48, -R44 ;  /* 0x8000002c30307221 */ /* 0x000fe20000000000 */
[----:B------:R-:W-:Y:S01]  /*1780*/  MUFU.EX2 R40, R71 ;  /* 0x0000004700287308 */ /* 0x000fe20000000800 */
[----:B------:R-:W-:Y:S01]  /*1790*/  FMUL R43, R50, 1.4426950216293334961 ;  /* 0x3fb8aa3b322b7820 */ /* 0x000fe20000400000 */
[----:B------:R-:W-:Y:S01]  /*17a0*/  FADD R94, R94, -R45 ;  /* 0x8000002d5e5e7221 */ /* 0x000fe20000000000 */
[----:B------:R-:W-:-:S05]  /*17b0*/  FMUL R25, R48, 1.4426950216293334961 ;  /* 0x3fb8aa3b30197820 */ /* 0x000fca0000400000 */
[----:B------:R-:W0:Y:S01]  /*17c0*/  MUFU.EX2 R41, R41 ;  /* 0x0000002900297308 */ /* 0x000e220000000800 */
[----:B------:R-:W-:Y:S01]  /*17d0*/  FADD R91, R91, -R44 ;  /* 0x8000002c5b5b7221 */ /* 0x000fe20000000000 */
[----:B------:R-:W-:Y:S01]  /*17e0*/  FMUL R32, R94, 1.4426950216293334961 ;  /* 0x3fb8aa3b5e207820 */ /* 0x000fe20000400000 */
[----:B------:R-:W-:Y:S01]  /*17f0*/  FADD R52, R52, -R45 ;  /* 0x8000002d34347221 */ /* 0x000fe20000000000 */
[----:B------:R-:W-:Y:S01]  /*1800*/  FADD R95, R95, R96 ;  /* 0x000000605f5f7221 */ /* 0x000fe20000000000 */
[----:B------:R-:W-:-:S03]  /*1810*/  FADD R55, R55, -R44 ;  /* 0x8000002c37377221 */ /* 0x000fc60000000000 */
[----:B------:R-:W1:Y:S01]  /*1820*/  MUFU.EX2 R24, R24 ;  /* 0x0000001800187308 */ /* 0x000e620000000800 */
[----:B------:R-:W-:Y:S01]  /*1830*/  FADD R54, R54, -R45 ;  /* 0x8000002d36367221 */ /* 0x000fe20000000000 */
[----:B------:R-:W-:Y:S01]  /*1840*/  FMUL R91, R91, 1.4426950216293334961 ;  /* 0x3fb8aa3b5b5b7820 */ /* 0x000fe20000400000 */
[----:B------:R-:W-:-:S05]  /*1850*/  FADD R64, R64, R67 ;  /* 0x0000004340407221 */ /* 0x000fca0000000000 */
[----:B------:R-:W-:Y:S01]  /*1860*/  MUFU.EX2 R89, R89 ;  /* 0x0000005900597308 */ /* 0x000fe20000000800 */
[----:B------:R-:W-:Y:S01]  /*1870*/  FMUL R52, R52, 1.4426950216293334961 ;  /* 0x3fb8aa3b34347820 */ /* 0x000fe20000400000 */
[--C-:B------:R-:W-:Y:S01]  /*1880*/  FADD R62, R62, -R45.reuse ;  /* 0x8000002d3e3e7221 */ /* 0x100fe20000000000 */
[----:B------:R-:W-:Y:S01]  /*1890*/  FADD R59, R59, -R45 ;  /* 0x8000002d3b3b7221 */ /* 0x000fe20000000000 */
[----:B------:R-:W-:Y:S01]  /*18a0*/  FADD R92, R92, R95 ;  /* 0x0000005f5c5c7221 */ /* 0x000fe20000000000 */
[----:B------:R-:W-:-:S03]  /*18b0*/  FMUL R48, R55, 1.4426950216293334961 ;  /* 0x3fb8aa3b37307820 */ /* 0x000fc60000400000 */
[----:B------:R-:W2:Y:S01]  /*18c0*/  MUFU.EX2 R43, R43 ;  /* 0x0000002b002b7308 */ /* 0x000ea20000000800 */
[--C-:B------:R-:W-:Y:S01]  /*18d0*/  FADD R51, R51, -R44.reuse ;  /* 0x8000002c33337221 */ /* 0x100fe20000000000 */
[----:B------:R-:W-:Y:S01]  /*18e0*/  FMUL R54, R54, 1.4426950216293334961 ;  /* 0x3fb8aa3b36367820 */ /* 0x000fe20000400000 */
[----:B------:R-:W-:Y:S01]  /*18f0*/  FADD R66, R66, -R45 ;  /* 0x8000002d42427221 */ /* 0x000fe20000000000 */
[----:B------:R-:W-:-:S04]  /*1900*/  FADD R56, R56, -R44 ;  /* 0x8000002c38387221 */ /* 0x000fc80000000000 */
[----:B------:R-:W-:Y:S01]  /*1910*/  MUFU.EX2 R25, R25 ;  /* 0x0000001900197308 */ /* 0x000fe20000000800 */
[----:B------:R-:W-:Y:S01]  /*1920*/  FADD R64, R65, R64 ;  /* 0x0000004041407221 */ /* 0x000fe20000000000 */
[----:B------:R-:W-:Y:S01]  /*1930*/  FMUL R97, R62, 1.4426950216293334961 ;  /* 0x3fb8aa3b3e617820 */ /* 0x000fe20000400000 */
[----:B------:R-:W-:Y:S01]  /*1940*/  FADD R57, R57, -R45 ;  /* 0x8000002d39397221 */ /* 0x000fe20000000000 */
[----:B------:R-:W-:Y:S01]  /*1950*/  FADD R93, R93, R92 ;  /* 0x0000005c5d5d7221 */ /* 0x000fe20000000000 */
[----:B------:R-:W-:-:S03]  /*1960*/  FMUL R50, R59, 1.4426950216293334961 ;  /* 0x3fb8aa3b3b327820 */ /* 0x000fc60000400000 */
[----:B------:R-:W3:Y:S01]  /*1970*/  MUFU.EX2 R32, R32 ;  /* 0x0000002000207308 */ /* 0x000ee20000000800 */
[----:B------:R-:W-:Y:S01]  /*1980*/  FMUL R51, R51, 1.4426950216293334961 ;  /* 0x3fb8aa3b33337820 */ /* 0x000fe20000400000 */
[----:B------:R-:W-:Y:S01]  /*1990*/  FADD R58, R58, -R44 ;  /* 0x8000002c3a3a7221 */ /* 0x000fe20000000000 */
[----:B------:R-:W-:Y:S01]  /*19a0*/  FMUL R66, R66, 1.4426950216293334961 ;  /* 0x3fb8aa3b42427820 */ /* 0x000fe20000400000 */
[----:B0-----:R-:W-:-:S04]  /*19b0*/  FADD R33, R41, R64 ;  /* 0x0000004029217221 */ /* 0x001fc80000000000 */
[----:B------:R-:W0:Y:S01]  /*19c0*/  MUFU.EX2 R42, R91 ;  /* 0x0000005b002a7308 */ /* 0x000e220000000800 */
[----:B------:R-:W-:Y:S01]  /*19d0*/  FMUL R62, R57, 1.4426950216293334961 ;  /* 0x3fb8aa3b393e7820 */ /* 0x000fe20000400000 */
[----:B------:R-:W-:Y:S01]  /*19e0*/  FADD R63, R63, -R44 ;  /* 0x8000002c3f3f7221 */ /* 0x000fe20000000000 */
[----:B------:R-:W-:-:S05]  /*19f0*/  FMUL R55, R58, 1.4426950216293334961 ;  /* 0x3fb8aa3b3a377820 */ /* 0x000fca0000400000 */
[----:B------:R-:W4:Y:S01]  /*1a00*/  MUFU.EX2 R52, R52 ;  /* 0x0000003400347308 */ /* 0x000f220000000800 */
[----:B-1----:R-:W-:-:S07]  /*1a10*/  FADD R58, R24, R33 ;  /* 0x00000021183a7221 */ /* 0x002fce0000000000 */
[----:B------:R1:W-:Y:S01]  /*1a20*/  MUFU.EX2 R59, R54 ;  /* 0x00000036003b7308 */ /* 0x0003e20000000800 */
[----:B------:R-:W-:-:S07]  /*1a30*/  FMUL R63, R63, 1.4426950216293334961 ;  /* 0x3fb8aa3b3f3f7820 */ /* 0x000fce0000400000 */
[----:B------:R-:W5:Y:S01]  /*1a40*/  MUFU.EX2 R48, R48 ;  /* 0x0000003000307308 */ /* 0x000f620000000800 */
[----:B-1----:R-:W-:Y:S01]  /*1a50*/  FMUL R54, R56, 1.4426950216293334961 ;  /* 0x3fb8aa3b38367820 */ /* 0x002fe20000400000 */
[----:B------:R-:W-:Y:S01]  /*1a60*/  FADD R56, R40, R93 ;  /* 0x0000005d28387221 */ /* 0x000fe20000000000 */
[----:B--2---:R-:W-:-:S05]  /*1a70*/  FADD R65, R43, R58 ;  /* 0x0000003a2b417221 */ /* 0x004fca0000000000 */
[----:B------:R-:W1:Y:S01]  /*1a80*/  MUFU.EX2 R97, R97 ;  /* 0x0000006100617308 */ /* 0x000e620000000800 */
[----:B------:R-:W-:Y:S01]  /*1a90*/  FADD R100, R100, -R45 ;  /* 0x8000002d64647221 */ /* 0x000fe20000000000 */
[----:B------:R-:W-:-:S06]  /*1aa0*/  FADD R60, R60, -R44 ;  /* 0x8000002c3c3c7221 */ /* 0x000fcc0000000000 */
[----:B------:R2:W-:Y:S08]  /*1ab0*/  MUFU.EX2 R99, R66 ;  /* 0x0000004200637308 */ /* 0x0005f00000000800 */
[----:B------:R-:W1:Y:S01]  /*1ac0*/  MUFU.EX2 R51, R51 ;  /* 0x0000003300337308 */ /* 0x000e620000000800 */
[----:B--2---:R-:W-:Y:S01]  /*1ad0*/  FADD R66, R89, R56 ;  /* 0x0000003859427221 */ /* 0x004fe20000000000 */
[----:B---3--:R-:W-:-:S03]  /*1ae0*/  FADD R65, R32, R65 ;  /* 0x0000004120417221 */ /* 0x008fc60000000000 */
[----:B------:R-:W-:-:S03]  /*1af0*/  FADD R33, R25, R66 ;  /* 0x0000004219217221 */ /* 0x000fc60000000000 */
[----:B------:R-:W2:Y:S01]  /*1b00*/  MUFU.EX2 R62, R62 ;  /* 0x0000003e003e7308 */ /* 0x000ea20000000800 */
[----:B------:R-:W-:Y:S01]  /*1b10*/  FMUL R57, R100, 1.4426950216293334961 ;  /* 0x3fb8aa3b64397820 */ /* 0x000fe20000400000 */
[----:B------:R-:W-:Y:S01]  /*1b20*/  FADD R46, R46, -R45 ;  /* 0x8000002d2e2e7221 */ /* 0x000fe20000000000 */
[----:B0-----:R-:W-:-:S05]  /*1b30*/  FADD R33, R42, R33 ;  /* 0x000000212a217221 */ /* 0x001fca0000000000 */
[----:B------:R-:W0:Y:S01]  /*1b40*/  MUFU.EX2 R54, R54 ;  /* 0x0000003600367308 */ /* 0x000e220000000800 */
[----:B------:R-:W-:Y:S01]  /*1b50*/  FMUL R56, R60, 1.4426950216293334961 ;  /* 0x3fb8aa3b3c387820 */ /* 0x000fe20000400000 */
[----:B------:R-:W-:Y:S01]  /*1b60*/  FADD R61, R61, -R44 ;  /* 0x8000002c3d3d7221 */ /* 0x000fe20000000000 */
[----:B------:R-:W-:Y:S01]  /*1b70*/  F2FP.F16.F32.PACK_AB R43, R32, R43 ;  /* 0x0000002b202b723e */ /* 0x000fe200000000ff */
[----:B----4-:R-:W-:-:S04]  /*1b80*/  FADD R58, R52, R65 ;  /* 0x00000041343a7221 */ /* 0x010fc80000000000 */
[----:B------:R-:W3:Y:S01]  /*1b90*/  MUFU.EX2 R63, R63 ;  /* 0x0000003f003f7308 */ /* 0x000ee20000000800 */
[----:B------:R-:W-:Y:S01]  /*1ba0*/  FMUL R46, R46, 1.4426950216293334961 ;  /* 0x3fb8aa3b2e2e7820 */ /* 0x000fe20000400000 */
[----:B------:R-:W-:Y:S01]  /*1bb0*/  F2FP.F16.F32.PACK_AB R41, R24, R41 ;  /* 0x000000291829723e */ /* 0x000fe200000000ff */
[----:B-----5:R-:W-:Y:S01]  /*1bc0*/  FADD R32, R48, R33 ;  /* 0x0000002130207221 */ /* 0x020fe20000000000 */
[----:B------:R-:W-:-:S04]  /*1bd0*/  FADD R24, R53, -R44 ;  /* 0x8000002c35187221 */ /* 0x000fc80000000000 */
[----:B------:R-:W4:Y:S01]  /*1be0*/  MUFU.EX2 R50, R50 ;  /* 0x0000003200327308 */ /* 0x000f220000000800 */
[----:B------:R-:W-:Y:S01]  /*1bf0*/  F2FP.F16.F32.PACK_AB R42, R42, R25 ;  /* 0x000000192a2a723e */ /* 0x000fe200000000ff */
[----:B------:R-:W-:Y:S01]  /*1c00*/  FMUL R61, R61, 1.4426950216293334961 ;  /* 0x3fb8aa3b3d3d7820 */ /* 0x000fe20000400000 */
[----:B-1----:R-:W-:-:S05]  /*1c10*/  FADD R33, R97, R58 ;  /* 0x0000003a61217221 */ /* 0x002fca0000000000 */
[----:B------:R-:W1:Y:S01]  /*1c20*/  MUFU.EX2 R55, R55 ;  /* 0x0000003700377308 */ /* 0x000e620000000800 */
[----:B------:R-:W-:Y:S01]  /*1c30*/  FADD R25, R51, R32 ;  /* 0x0000002033197221 */ /* 0x000fe20000000000 */
[----:B------:R-:W-:Y:S01]  /*1c40*/  FMUL R58, R24, 1.4426950216293334961 ;  /* 0x3fb8aa3b183a7820 */ /* 0x000fe20000400000 */
[----:B--2---:R-:W-:-:S05]  /*1c50*/  FADD R60, R62, R33 ;  /* 0x000000213e3c7221 */ /* 0x004fca0000000000 */
[----:B------:R-:W2:Y:S01]  /*1c60*/  MUFU.EX2 R57, R57 ;  /* 0x0000003900397308 */ /* 0x000ea20000000800 */
[----:B0-----:R-:W-:-:S07]  /*1c70*/  FADD R24, R54, R25 ;  /* 0x0000001936187221 */ /* 0x001fce0000000000 */
[----:B------:R-:W0:Y:S01]  /*1c80*/  MUFU.EX2 R56, R56 ;  /* 0x0000003800387308 */ /* 0x000e220000000800 */
[----:B------:R-:W-:Y:S01]  /*1c90*/  F2FP.F16.F32.PACK_AB R40, R89, R40 ;  /* 0x000000285928723e */ /* 0x000fe200000000ff */
[----:B------:R-:W-:-:S06]  /*1ca0*/  FADD R25, R99, R60 ;  /* 0x0000003c63197221 */ /* 0x000fcc0000000000 */
[----:B------:R-:W5:Y:S01]  /*1cb0*/  MUFU.EX2 R46, R46 ;  /* 0x0000002e002e7308 */ /* 0x000f620000000800 */
[----:B---3--:R-:W-:-:S07]  /*1cc0*/  FADD R24, R63, R24 ;  /* 0x000000183f187221 */ /* 0x008fce0000000000 */
[----:B------:R1:W3:Y:S01]  /*1cd0*/  MUFU.EX2 R53, R61 ;  /* 0x0000003d00357308 */ /* 0x0002e20000000800 */
[----:B----4-:R-:W-:-:S07]  /*1ce0*/  FADD R60, R50, R25 ;  /* 0x00000019323c7221 */ /* 0x010fce0000000000 */
[----:B------:R-:W4:Y:S01]  /*1cf0*/  MUFU.EX2 R58, R58 ;  /* 0x0000003a003a7308 */ /* 0x000f220000000800 */
[----:B-1----:R-:W-:Y:S01]  /*1d00*/  FADD R61, R55, R24 ;  /* 0x00000018373d7221 */ /* 0x002fe20000000000 */
[C---:B------:R-:W-:Y:S01]  /*1d10*/  HMMA.16816.F32 R32, R40.reuse, R34, R28 ;  /* 0x000000222820723c */ /* 0x040fe2000000181c */
[----:B------:R-:W-:Y:S07]  /*1d20*/  LDSM.16.M88.4 R28, [R18+UR6] ;  /* 0x00000006121c783b */ /* 0x000fee0008000200 */
[----:B------:R-:W-:Y:S01]  /*1d30*/  HMMA.16816.F32 R36, R40, R26, R36 ;  /* 0x0000001a2824723c */ /* 0x000fe20000001824 */
[----:B--2---:R-:W-:Y:S01]  /*1d40*/  FADD R41, R57, R60 ;  /* 0x0000003c39297221 */ /* 0x004fe20000000000 */
[----:B0-----:R-:W-:Y:S01]  /*1d50*/  FADD R40, R56, R61 ;  /* 0x0000003d38287221 */ /* 0x001fe20000000000 */
[----:B------:R-:W-:Y:S02]  /*1d60*/  LDSM.16.M88.4 R24, [R18+UR6+0x400] ;  /* 0x000400061218783b */ /* 0x000fe40008000200 */
[----:B-----5:R-:W-:Y:S01]  /*1d70*/  FADD R42, R46, R41 ;  /* 0x000000292e2a7221 */ /* 0x020fe20000000000 */
[----:B---3--:R-:W-:-:S03]  /*1d80*/  FADD R41, R53, R40 ;  /* 0x0000002835297221 */ /* 0x008fc60000000000 */
[----:B------:R-:W-:Y:S01]  /*1d90*/  FADD R61, R59, R42 ;  /* 0x0000002a3b3d7221 */ /* 0x000fe20000000000 */
[----:B----4-:R-:W-:-:S04]  /*1da0*/  FADD R60, R58, R41 ;  /* 0x000000293a3c7221 */ /* 0x010fc80000000000 */
[----:B------:R-:W0:Y:S04]  /*1db0*/  SHFL.BFLY PT, R64, R61, 0x2, 0x1f ;  /* 0x0c401f003d407f89 */ /* 0x000e2800000e0000 */
[----:B------:R-:W1:Y:S01]  /*1dc0*/  SHFL.BFLY PT, R65, R60, 0x2, 0x1f ;  /* 0x0c401f003c417f89 */ /* 0x000e6200000e0000 */
[----:B------:R-:W-:Y:S02]  /*1dd0*/  F2FP.F16.F32.PACK_AB R40, R51, R48 ;  /* 0x000000303328723e */ /* 0x000fe400000000ff */
[----:B------:R-:W-:Y:S02]  /*1de0*/  F2FP.F16.F32.PACK_AB R41, R97, R52 ;  /* 0x000000346129723e */ /* 0x000fe400000000ff */
[----:B------:R-:W-:Y:S02]  /*1df0*/  F2FP.F16.F32.PACK_AB R42, R63, R54 ;  /* 0x000000363f2a723e */ /* 0x000fe400000000ff */
[----:B------:R-:W-:Y:S01]  /*1e00*/  F2FP.F16.F32.PACK_AB R43, R99, R62 ;  /* 0x0000003e632b723e */ /* 0x000fe200000000ff */
[----:B------:R-:W-:Y:S01]  /*1e10*/  UIADD3 UR4, UPT, UPT, UR4, 0x40, URZ ;  /* 0x0000004004047890 */ /* 0x000fe2000fffe0ff */
[----:B0-----:R-:W-:Y:S01]  /*1e20*/  FADD R64, R61, R64 ;  /* 0x000000403d407221 */ /* 0x001fe20000000000 */
[----:B-1----:R-:W-:-:S04]  /*1e30*/  FADD R65, R60, R65 ;  /* 0x000000413c417221 */ /* 0x002fc80000000000 */
[----:B------:R-:W0:Y:S01]  /*1e40*/  SHFL.BFLY PT, R51, R64, 0x1, 0x1f ;  /* 0x0c201f0040337f89 */ /* 0x000e2200000e0000 */
[C---:B------:R-:W-:Y:S03]  /*1e50*/  HMMA.16816.F32 R32, R40.reuse, R28, R32 ;  /* 0x0000001c2820723c */ /* 0x040fe60000001820 */
[----:B------:R-:W1:Y:S05]  /*1e60*/  SHFL.BFLY PT, R48, R65, 0x1, 0x1f ;  /* 0x0c201f0041307f89 */ /* 0x000e6a00000e0000 */
[----:B------:R-:W-:Y:S01]  /*1e70*/  HMMA.16816.F32 R36, R40, R24, R36 ;  /* 0x000000182824723c */ /* 0x000fe20000001824 */
[----:B------:R-:W-:-:S02]  /*1e80*/  ISETP.LE.AND P0, PT, R7, UR4, PT ;  /* 0x0000000407007c0c */ /* 0x000fc4000bf03270 */
[----:B------:R-:W-:Y:S02]  /*1e90*/  F2FP.F16.F32.PACK_AB R40, R56, R55 ;  /* 0x000000373828723e */ /* 0x000fe400000000ff */
[----:B------:R-:W-:Y:S02]  /*1ea0*/  F2FP.F16.F32.PACK_AB R41, R57, R50 ;  /* 0x000000323929723e */ /* 0x000fe400000000ff */
[----:B------:R-:W-:Y:S02]  /*1eb0*/  F2FP.F16.F32.PACK_AB R42, R58, R53 ;  /* 0x000000353a2a723e */ /* 0x000fe400000000ff */
[----:B------:R-:W-:Y:S01]  /*1ec0*/  F2FP.F16.F32.PACK_AB R43, R59, R46 ;  /* 0x0000002e3b2b723e */ /* 0x000fe200000000ff */
[----:B------:R-:W-:Y:S01]  /*1ed0*/  IMAD R16, R69, 0x40, R16 ;  /* 0x0000004045107824 */ /* 0x000fe200078e0210 */
[----:B------:R-:W-:-:S05]  /*1ee0*/  LEA R20, R23, R20, 0x6 ;  /* 0x0000001417147211 */ /* 0x000fca00078e30ff */
[----:B------:R-:W-:Y:S01]  /*1ef0*/  HMMA.16816.F32 R28, R40, R30, R32 ;  /* 0x0000001e281c723c */ /* 0x000fe20000001820 */
[----:B0-----:R-:W-:Y:S01]  /*1f00*/  FADD R32, R64, R51 ;  /* 0x0000003340207221 */ /* 0x001fe20000000000 */
[----:B-1----:R-:W-:Y:S01]  /*1f10*/  FADD R48, R65, R48 ;  /* 0x0000003041307221 */ /* 0x002fe20000000000 */
[----:B------:R-:W-:Y:S02]  /*1f20*/  IMAD.MOV.U32 R93, RZ, RZ, R44 ;  /* 0x000000ffff5d7224 */ /* 0x000fe400078e002c */
[----:B------:R-:W-:-:S03]  /*1f30*/  FFMA R68, R47, R68, R32 ;  /* 0x000000442f447223 */ /* 0x000fc60000000020 */
[----:B------:R-:W-:Y:S01]  /*1f40*/  HMMA.16816.F32 R24, R40, R26, R36 ;  /* 0x0000001a2818723c */ /* 0x000fe20000001824 */
[----:B------:R-:W-:Y:S01]  /*1f50*/  FFMA R70, R49, R70, R48 ;  /* 0x0000004631467223 */ /* 0x000fe20000000030 */
[----:B------:R-:W-:Y:S01]  /*1f60*/  MOV R98, R45 ;  /* 0x0000002d00627202 */ /* 0x000fe20000000f00 */
[----:B------:R-:W-:Y:S02]  /*1f70*/  NOP ;  /* 0x0000000000007918 */ /* 0x000fe40000000000 */
[----:B------:R-:W-:-:S15]  /*1f80*/  @!P0 BRA `(.L_x_1) ;  /* 0xffffffe8005c8947 */ /* 0x000fde000383ffff */
.L_x_0:
[----:B------:R-:W-:Y:S01]  /*1f90*/  FSETP.GT.AND P1, PT, |R70|, 8.50705917302346158658e+37, PT ;  /* 0x7e8000004600780b */ /* 0x000fe20003f24200 */
[----:B------:R-:W-:Y:S01]  /*1fa0*/  IMAD.SHL.U32 R6, R0, 0x20, RZ ;  /* 0x0000002000067824 */ /* 0x000fe200078e00ff */
[----:B------:R-:W-:Y:S01]  /*1fb0*/  ISETP.NE.U32.AND P0, PT, R9, RZ, PT ;  /* 0x000000ff0900720c */ /* 0x000fe20003f05070 */
[----:B------:R-:W-:Y:S01]  /*1fc0*/  BAR.SYNC.DEFER_BLOCKING 0x0 ;  /* 0x0000000000007b1d */ /* 0x000fe20000010000 */
[----:B------:R-:W-:Y:S01]  /*1fd0*/  FSETP.GEU.AND P5, PT, |R70|, 1.175494350822287508e-38, PT ;  /* 0x008000004600780b */ /* 0x000fe20003fae200 */
[----:B------:R-:W-:Y:S01]  /*1fe0*/  IMAD.MOV.U32 R21, RZ, RZ, 0x3dc6b27f ;  /* 0x3dc6b27fff157424 */ /* 0x000fe200078e00ff */
[----:B------:R-:W-:Y:S01]  /*1ff0*/  LOP3.LUT R9, R6, 0x300, RZ, 0xc0, !PT ;  /* 0x0000030006097812 */ /* 0x000fe200078ec0ff */
[----:B------:R-:W-:Y:S01]  /*2000*/  FMUL R6, R70, 8388608 ;  /* 0x4b00000046067820 */ /* 0x000fe20000400000 */
[----:B------:R-:W-:Y:S01]  /*2010*/  LOP3.LUT R8, R13, 0x1c, R0, 0xf8, !PT ;  /* 0x0000001c0d087812 */ /* 0x000fe200078ef800 */
[----:B------:R-:W0:Y:S01]  /*2020*/  LDCU.64 UR4, c[0x0][0x3e0] ;  /* 0x00007c00ff0477ac */ /* 0x000e220008000a00 */
[----:B------:R-:W-:-:S02]  /*2030*/  SEL R7, RZ, 0x240, !P0 ;  /* 0x00000240ff077807 */ /* 0x000fc40004000000 */
[----:B------:R-:W-:Y:S01]  /*2040*/  FSETP.GEU.AND P2, PT, R70, 1.175494350822287508e-38, PT ;  /* 0x008000004600780b */ /* 0x000fe20003f4e000 */
[----:B------:R-:W-:Y:S01]  /*2050*/  @P1 FMUL R25, R25, 0.25 ;  /* 0x3e80000019191820 */ /* 0x000fe20000400000 */
[----:B------:R-:W-:Y:S01]  /*2060*/  LOP3.LUT R18, R8, R7, RZ, 0x3c, !PT ;  /* 0x0000000708127212 */ /* 0x000fe200078e3cff */
[----:B------:R-:W-:Y:S01]  /*2070*/  @P1 FMUL R24, R24, 0.25 ;  /* 0x3e80000018181820 */ /* 0x000fe20000400000 */
[----:B------:R-:W-:Y:S01]  /*2080*/  FSETP.GT.AND P0, PT, |R68|, 8.50705917302346158658e+37, PT ;  /* 0x7e8000004400780b */ /* 0x000fe20003f04200 */
[----:B------:R-:W-:Y:S01]  /*2090*/  @P1 FMUL R29, R29, 0.25 ;  /* 0x3e8000001d1d1820 */ /* 0x000fe20000400000 */
[----:B------:R-:W-:Y:S01]  /*20a0*/  FSEL R23, R6, R70, !P2 ;  /* 0x0000004606177208 */ /* 0x000fe20005000000 */
[----:B------:R-:W-:Y:S01]  /*20b0*/  @P1 FMUL R70, R70, 0.25 ;  /* 0x3e80000046461820 */ /* 0x000fe20000400000 */
[----:B------:R-:W-:Y:S01]  /*20c0*/  SHF.R.U32.HI R7, RZ, 0x1, R4 ;  /* 0x00000001ff077819 */ /* 0x000fe20000011604 */
[----:B------:R-:W-:Y:S01]  /*20d0*/  @P1 FMUL R28, R28, 0.25 ;  /* 0x3e8000001c1c1820 */ /* 0x000fe20000400000 */
[----:B------:R-:W-:Y:S01]  /*20e0*/  SHF.R.U32.HI R4, RZ, 0x1, R0 ;  /* 0x00000001ff047819 */ /* 0x000fe20000011600 */
[----:B------:R-:W-:Y:S01]  /*20f0*/  @!P5 FMUL R70, R70, 16777216 ;  /* 0x4b8000004646d820 */ /* 0x000fe20000400000 */
[----:B------:R-:W-:Y:S01]  /*2100*/  FSETP.GEU.AND P4, PT, |R68|, 1.175494350822287508e-38, PT ;  /* 0x008000004400780b */ /* 0x000fe20003f8e200 */
[----:B------:R-:W-:Y:S01]  /*2110*/  @!P5 FMUL R25, R25, 16777216 ;  /* 0x4b8000001919d820 */ /* 0x000fe20000400000 */
[----:B------:R-:W-:Y:S01]  /*2120*/  LOP3.LUT R8, R4, 0x4, RZ, 0xc0, !PT ;  /* 0x0000000404087812 */ /* 0x000fe200078ec0ff */
[C---:B------:R-:W-:Y:S01]  /*2130*/  FMUL R4, R68.reuse, 8388608 ;  /* 0x4b00000044047820 */ /* 0x040fe20000400000 */
[----:B------:R-:W-:Y:S01]  /*2140*/  FSETP.GEU.AND P3, PT, R68, 1.175494350822287508e-38, PT ;  /* 0x008000004400780b */ /* 0x000fe20003f6e000 */
[----:B------:R-:W1:Y:S01]  /*2150*/  MUFU.RCP R6, R70 ;  /* 0x0000004600067308 */ /* 0x000e620000001000 */
[----:B------:R-:W-:Y:S01]  /*2160*/  LEA R10, R10, R9, 0x2 ;  /* 0x000000090a0a7211 */ /* 0x000fe200078e10ff */
[----:B------:R-:W-:Y:S01]  /*2170*/  @!P5 FMUL R24, R24, 16777216 ;  /* 0x4b8000001818d820 */ /* 0x000fe20000400000 */
[----:B------:R-:W-:Y:S01]  /*2180*/  FSEL R32, R4, R68, !P3 ;  /* 0x0000004404207208 */ /* 0x000fe20005800000 */
[----:B------:R-:W-:Y:S01]  /*2190*/  @P0 FMUL R68, R68, 0.25 ;  /* 0x3e80000044440820 */ /* 0x000fe20000400000 */
[----:B------:R-:W-:Y:S01]  /*21a0*/  @!P5 FMUL R29, R29, 16777216 ;  /* 0x4b8000001d1dd820 */ /* 0x000fe20000400000 */
[----:B------:R-:W-:Y:S01]  /*21b0*/  @!P5 FMUL R28, R28, 16777216 ;  /* 0x4b8000001c1cd820 */ /* 0x000fe20000400000 */
[----:B------:R-:W-:Y:S01]  /*21c0*/  IADD3 R4, PT, PT, R23, -0x3f3504f3, RZ ;  /* 0xc0cafb0d17047810 */ /* 0x000fe20007ffe0ff */
[----:B------:R-:W-:Y:S01]  /*21d0*/  @!P4 FMUL R68, R68, 16777216 ;  /* 0x4b8000004444c820 */ /* 0x000fe20000400000 */
[----:B------:R-:W-:Y:S01]  /*21e0*/  @P0 FMUL R27, R27, 0.25 ;  /* 0x3e8000001b1b0820 */ /* 0x000fe20000400000 */
[----:B------:R-:W-:Y:S01]  /*21f0*/  @P0 FMUL R26, R26, 0.25 ;  /* 0x3e8000001a1a0820 */ /* 0x000fe20000400000 */
[----:B------:R-:W-:Y:S01]  /*2200*/  @P0 FMUL R31, R31, 0.25 ;  /* 0x3e8000001f1f0820 */ /* 0x000fe20000400000 */
[----:B------:R-:W2:Y:S01]  /*2210*/  MUFU.RCP R9, R68 ;  /* 0x0000004400097308 */ /* 0x000ea20000001000 */
[----:B------:R-:W-:Y:S01]  /*2220*/  @P0 FMUL R30, R30, 0.25 ;  /* 0x3e8000001e1e0820 */ /* 0x000fe20000400000 */
[----:B------:R-:W-:Y:S01]  /*2230*/  LOP3.LUT R11, R11, 0x38, RZ, 0xc0, !PT ;  /* 0x000000380b0b7812 */ /* 0x000fe200078ec0ff */
[----:B------:R-:W-:Y:S01]  /*2240*/  @!P4 FMUL R27, R27, 16777216 ;  /* 0x4b8000001b1bc820 */ /* 0x000fe20000400000 */
[----:B------:R-:W-:Y:S01]  /*2250*/  LOP3.LUT R20, R10, R7, RZ, 0x3c, !PT ;  /* 0x000000070a147212 */ /* 0x000fe200078e3cff */
[C---:B-1----:R-:W-:Y:S01]  /*2260*/  FMUL R13, R6.reuse, R25 ;  /* 0x00000019060d7220 */ /* 0x042fe20000400000 */
[C---:B------:R-:W-:Y:S01]  /*2270*/  FMUL R14, R6.reuse, R24 ;  /* 0x00000018060e7220 */ /* 0x040fe20000400000 */
[C---:B------:R-:W-:Y:S01]  /*2280*/  FMUL R16, R6.reuse, R29 ;  /* 0x0000001d06107220 */ /* 0x040fe20000400000 */
[----:B------:R-:W-:Y:S01]  /*2290*/  FMUL R19, R6, R28 ;  /* 0x0000001c06137220 */ /* 0x000fe20000400000 */
[----:B------:R-:W-:Y:S01]  /*22a0*/  LOP3.LUT R6, R4, 0xff800000, RZ, 0xc0, !PT ;  /* 0xff80000004067812 */ /* 0x000fe200078ec0ff */
[----:B------:R-:W-:Y:S01]  /*22b0*/  @!P4 FMUL R26, R26, 16777216 ;  /* 0x4b8000001a1ac820 */ /* 0x000fe20000400000 */
[----:B------:R-:W-:Y:S01]  /*22c0*/  IADD3 R7, PT, PT, R32, -0x3f3504f3, RZ ;  /* 0xc0cafb0d20077810 */ /* 0x000fe20007ffe0ff */
[----:B------:R-:W-:Y:S01]  /*22d0*/  @!P4 FMUL R31, R31, 16777216 ;  /* 0x4b8000001f1fc820 */ /* 0x000fe20000400000 */
[----:B------:R-:W-:Y:S01]  /*22e0*/  @!P4 FMUL R30, R30, 16777216 ;  /* 0x4b8000001e1ec820 */ /* 0x000fe20000400000 */
[----:B------:R-:W-:Y:S01]  /*22f0*/  IMAD.IADD R4, R23, 0x1, -R6 ;  /* 0x0000000117047824 */ /* 0x000fe200078e0a06 */
[----:B------:R-:W-:Y:S01]  /*2300*/  IADD3 R22, PT, PT, R8, UR6, R11 ;  /* 0x0000000608167c10 */ /* 0x000fe2000fffe00b */
[----:B------:R-:W1:Y:S01]  /*2310*/  LDC R24, c[0x0][0x3e8] ;  /* 0x0000fa00ff187b82 */ /* 0x000e620000000800 */
[----:B------:R-:W-:Y:S01]  /*2320*/  LOP3.LUT R11, R7, 0xff800000, RZ, 0xc0, !PT ;  /* 0xff800000070b7812 */ /* 0x000fe200078ec0ff */
[----:B------:R-:W-:Y:S01]  /*2330*/  FADD R8, R4, -1 ;  /* 0xbf80000004087421 */ /* 0x000fe20000000000 */
[C---:B--2---:R-:W-:Y:S01]  /*2340*/  FMUL R4, R9.reuse, R27 ;  /* 0x0000001b09047220 */ /* 0x044fe20000400000 */
[C---:B------:R-:W-:Y:S01]  /*2350*/  FMUL R10, R9.reuse, R26 ;  /* 0x0000001a090a7220 */ /* 0x040fe20000400000 */
[C---:B------:R-:W-:Y:S01]  /*2360*/  FMUL R15, R9.reuse, R31 ;  /* 0x0000001f090f7220 */ /* 0x040fe20000400000 */
[----:B------:R-:W-:Y:S01]  /*2370*/  FMUL R17, R9, R30 ;  /* 0x0000001e09117220 */ /* 0x000fe20000400000 */
[----:B------:R-:W-:Y:S01]  /*2380*/  IADD3 R7, PT, PT, R32, -R11, RZ ;  /* 0x8000000b20077210 */ /* 0x000fe20007ffe0ff */
[----:B0-----:R-:W-:Y:S01]  /*2390*/  UIMAD UR4, UR7, UR4, URZ ;  /* 0x00000004070472a4 */ /* 0x001fe2000f8e02ff */
[----:B------:R-:W-:-:S02]  /*23a0*/  F2FP.F16.F32.PACK_AB R14, R14, R19 ;  /* 0x000000130e0e723e */ /* 0x000fc400000000ff */
[----:B------:R-:W-:Y:S01]  /*23b0*/  F2FP.F16.F32.PACK_AB R13, R13, R16 ;  /* 0x000000100d0d723e */ /* 0x000fe200000000ff */
[----:B------:R-:W-:Y:S01]  /*23c0*/  FADD R12, R7, -1 ;  /* 0xbf800000070c7421 */ /* 0x000fe20000000000 */
[----:B------:R-:W-:Y:S01]  /*23d0*/  F2FP.F16.F32.PACK_AB R10, R10, R17 ;  /* 0x000000110a0a723e */ /* 0x000fe200000000ff */
[----:B------:R-:W-:Y:S01]  /*23e0*/  FFMA.FTZ R7, R8, R21, -0.16845393180847167969 ;  /* 0xbe2c7f3008077423 */ /* 0x000fe20000010015 */
[----:B------:R-:W-:Y:S01]  /*23f0*/  F2FP.F16.F32.PACK_AB R15, R4, R15 ;  /* 0x0000000f040f723e */ /* 0x000fe200000000ff */
[----:B------:R-:W-:Y:S01]  /*2400*/  STS [R18+UR6], R14 ;  /* 0x0000000e12007988 */ /* 0x000fe20008000806 */
[----:B------:R-:W-:Y:S01]  /*2410*/  LOP3.LUT R16, R18, 0x20, RZ, 0x3c, !PT ;  /* 0x0000002012107812 */ /* 0x000fe200078e3cff */
[----:B------:R-:W-:Y:S01]  /*2420*/  FFMA.FTZ R9, R12, R21, -0.16845393180847167969 ;  /* 0xbe2c7f300c097423 */ /* 0x000fe20000010015 */
[----:B------:R-:W-:Y:S01]  /*2430*/  FFMA.FTZ R7, R8, R7, 0.1716887056827545166 ;  /* 0x3e2fcf2a08077423 */ /* 0x000fe20000010007 */
[----:B------:R-:W-:Y:S01]  /*2440*/  STS [R18+UR6+0x80], R13 ;  /* 0x0000800d12007988 */ /* 0x000fe20008000806 */
[----:B------:R-:W-:Y:S01]  /*2450*/  FSEL R4, RZ, -23, P2 ;  /* 0xc1b80000ff047808 */ /* 0x000fe20001000000 */
[----:B------:R-:W-:Y:S01]  /*2460*/  FFMA.FTZ R9, R12, R9, 0.1716887056827545166 ;  /* 0x3e2fcf2a0c097423 */ /* 0x000fe20000010009 */
[----:B------:R-:W-:Y:S01]  /*2470*/  FFMA.FTZ R7, R8, R7, -0.17900948226451873779 ;  /* 0xbe374e4308077423 */ /* 0x000fe20000010007 */
[----:B------:R0:W-:Y:S01]  /*2480*/  STS [R16+UR6+0x100], R10 ;  /* 0x0001000a10007988 */ /* 0x0001e20008000806 */
[----:B------:R-:W-:Y:S01]  /*2490*/  ISETP.GE.U32.AND P2, PT, R23, 0x7f800000, PT ;  /* 0x7f8000001700780c */ /* 0x000fe20003f46070 */
[----:B------:R-:W-:Y:S01]  /*24a0*/  FFMA.FTZ R9, R12, R9, -0.17900948226451873779 ;  /* 0xbe374e430c097423 */ /* 0x000fe20000010009 */
[----:B------:R-:W-:Y:S01]  /*24b0*/  FFMA.FTZ R7, R8, R7, 0.20512372255325317383 ;  /* 0x3e520bf408077423 */ /* 0x000fe20000010007 */
[----:B------:R-:W-:Y:S01]  /*24c0*/  STS [R16+UR6+0x180], R15 ;  /* 0x0001800f10007988 */ /* 0x000fe20008000806 */
[----:B------:R-:W-:Y:S01]  /*24d0*/  ISETP.GE.U32.AND P0, PT, R32, 0x7f800000, PT ;  /* 0x7f8000002000780c */ /* 0x000fe20003f06070 */
[----:B------:R-:W-:Y:S01]  /*24e0*/  FFMA.FTZ R9, R12, R9, 0.20512372255325317383 ;  /* 0x3e520bf40c097423 */ /* 0x000fe20000010009 */
[----:B------:R-:W-:Y:S01]  /*24f0*/  FFMA.FTZ R7, R8, R7, -0.24046532809734344482 ;  /* 0xbe763c8b08077423 */ /* 0x000fe20000010007 */
[----:B------:R-:W-:Y:S01]  /*2500*/  BAR.SYNC.DEFER_BLOCKING 0x0 ;  /* 0x0000000000007b1d */ /* 0x000fe20000010000 */
[----:B------:R-:W-:Y:S01]  /*2510*/  USHF.L.U32 UR8, UR4, 0x1, URZ ;  /* 0x0000000104087899 */ /* 0x000fe200080006ff */
[----:B------:R-:W-:Y:S01]  /*2520*/  FFMA.FTZ R9, R12, R9, -0.24046532809734344482 ;  /* 0xbe763c8b0c097423 */ /* 0x000fe20000010009 */
[----:B------:R-:W-:Y:S01]  /*2530*/  FFMA.FTZ R7, R8, R7, 0.28857114911079406738 ;  /* 0x3e93bf9908077423 */ /* 0x000fe20000010007 */
[----:B0-----:R-:W-:Y:S01]  /*2540*/  FSEL R10, RZ, -23, P3 ;  /* 0xc1b80000ff0a7808 */ /* 0x001fe20001800000 */
[----:B-1----:R-:W-:-:S02]  /*2550*/  IMAD R3, R3, R24, RZ ;  /* 0x0000001803037224 */ /* 0x002fc400078e02ff */
[----:B------:R-:W-:Y:S01]  /*2560*/  FFMA.FTZ R9, R12, R9, 0.28857114911079406738 ;  /* 0x3e93bf990c097423 */ /* 0x000fe20000010009 */
[----:B------:R-:W-:Y:S01]  /*2570*/  FFMA.FTZ R7, R8, R7, -0.36067417263984680176 ;  /* 0xbeb8aa4908077423 */ /* 0x000fe20000010007 */
[----:B------:R-:W0:Y:S01]  /*2580*/  LDC.64 R18, c[0x0][0x398] ;  /* 0x0000e600ff127b82 */ /* 0x000e220000000a00 */
[----:B------:R-:W-:Y:S01]  /*2590*/  I2FP.F32.S32 R11, R11 ;  /* 0x0000000b000b7245 */ /* 0x000fe20000201400 */
[----:B------:R-:W-:Y:S01]  /*25a0*/  FFMA.FTZ R9, R12, R9, -0.36067417263984680176 ;  /* 0xbeb8aa490c097423 */ /* 0x000fe20000010009 */
[----:B------:R-:W-:Y:S01]  /*25b0*/  FFMA.FTZ R7, R8, R7, 0.48089820146560668945 ;  /* 0x3ef6384a08077423 */ /* 0x000fe20000010007 */
[----:B------:R-:W-:Y:S02]  /*25c0*/  @P0 MOV R17, 0x7f800000 ;  /* 0x7f80000000110802 */ /* 0x000fe40000000f00 */
[----:B------:R-:W-:Y:S01]  /*25d0*/  FFMA.FTZ R13, R12, R9, 0.48089820146560668945 ;  /* 0x3ef6384a0c0d7423 */ /* 0x000fe20000010009 */
[----:B------:R-:W-:Y:S01]  /*25e0*/  FFMA.FTZ R9, R8, R7, -0.72134751081466674805 ;  /* 0xbf38aa3b08097423 */ /* 0x000fe20000010007 */
[----:B------:R-:W-:Y:S01]  /*25f0*/  I2FP.F32.S32 R7, R6 ;  /* 0x0000000600077245 */ /* 0x000fe20000201400 */
[----:B------:R-:W-:-:S02]  /*2600*/  IMAD R6, R2, UR5, RZ ;  /* 0x0000000502067c24 */ /* 0x000fc4000f8e02ff */
[----:B------:R-:W-:Y:S01]  /*2610*/  FFMA.FTZ R13, R12, R13, -0.72134751081466674805 ;  /* 0xbf38aa3b0c0d7423 */ /* 0x000fe2000001000d */
[----:B------:R-:W-:Y:S01]  /*2620*/  FMUL R9, R8, R9 ;  /* 0x0000000908097220 */ /* 0x000fe20000400000 */
[----:B------:R-:W-:Y:S01]  /*2630*/  UIMAD.WIDE UR4, UR4, 0x2, URZ ;  /* 0x00000002040478a5 */ /* 0x000fe2000f8e02ff */
[----:B------:R-:W-:Y:S01]  /*2640*/  FFMA.FTZ R4, R7, 1.1920928955078125e-07, R4 ;  /* 0x3400000007047823 */ /* 0x000fe20000010004 */
[----:B------:R-:W-:Y:S01]  /*2650*/  FMUL R13, R12, R13 ;  /* 0x0000000d0c0d7220 */ /* 0x000fe20000400000 */
[----:B------:R-:W-:Y:S01]  /*2660*/  FMUL R9, R8, R9 ;  /* 0x0000000908097220 */ /* 0x000fe20000400000 */
[----:B------:R-:W1:Y:S01]  /*2670*/  LDS R15, [R20+UR6] ;  /* 0x00000006140f7984 */ /* 0x000e620008000800 */
[----:B------:R-:W-:Y:S02]  /*2680*/  IMAD.SHL.U32 R7, R6, 0x2, RZ ;  /* 0x0000000206077824 */ /* 0x000fe400078e00ff */
[----:B------:R-:W-:Y:S01]  /*2690*/  FMUL R13, R12, R13 ;  /* 0x0000000d0c0d7220 */ /* 0x000fe20000400000 */
[----:B------:R-:W-:Y:S01]  /*26a0*/  FFMA.FTZ R9, R8, 1.4426950216293334961, R9 ;  /* 0x3fb8aa3b08097823 */ /* 0x000fe20000010009 */
[----:B------:R-:W-:Y:S01]  /*26b0*/  @P2 MOV R8, 0x7f800000 ;  /* 0x7f80000000082802 */ /* 0x000fe20000000f00 */
[----:B------:R-:W-:-:S04]  /*26c0*/  IMAD.HI R6, R6, 0x2, RZ ;  /* 0x0000000206067827 */ /* 0x000fc800078e02ff */
[----:B------:R-:W-:Y:S01]  /*26d0*/  FFMA.FTZ R10, R11, 1.1920928955078125e-07, R10 ;  /* 0x340000000b0a7823 */ /* 0x000fe2000001000a */
[----:B------:R-:W-:Y:S01]  /*26e0*/  FADD R4, R4, R9 ;  /* 0x0000000904047221 */ /* 0x000fe20000000000 */
[----:B0-----:R-:W-:Y:S01]  /*26f0*/  IADD3 R7, P3, P4, R7, UR8, R18 ;  /* 0x0000000807077c10 */ /* 0x001fe2000fc7e012 */
[----:B------:R-:W-:Y:S01]  /*2700*/  @P2 FFMA.FTZ R4, R23, R8, +INF ;  /* 0x7f80000017042423 */ /* 0x000fe20000010008 */
[----:B------:R-:W-:Y:S01]  /*2710*/  LOP3.LUT P2, RZ, R0, 0xe0, RZ, 0xc0, !PT ;  /* 0x000000e000ff7812 */ /* 0x000fe2000784c0ff */
[----:B------:R-:W-:Y:S01]  /*2720*/  FFMA.FTZ R13, R12, 1.4426950216293334961, R13 ;  /* 0x3fb8aa3b0c0d7823 */ /* 0x000fe2000001000d */
[----:B------:R-:W-:Y:S01]  /*2730*/  SHF.L.U32 R0, R0, 0x2, RZ ;  /* 0x0000000200007819 */ /* 0x000fe200000006ff */
[----:B------:R-:W0:Y:S01]  /*2740*/  LDCU UR8, c[0x0][0x3ec] ;  /* 0x00007d80ff0877ac */ /* 0x000e220008000800 */
[----:B------:R-:W-:Y:S01]  /*2750*/  IADD3.X R11, PT, PT, R6, UR5, R19, P3, P4 ;  /* 0x00000005060b7c10 */ /* 0x000fe20009fe8413 */
[----:B------:R-:W-:Y:S01]  /*2760*/  FADD R10, R10, R13 ;  /* 0x0000000d0a0a7221 */ /* 0x000fe20000000000 */
[----:B------:R-:W-:Y:S01]  /*2770*/  LOP3.LUT R9, R0, 0x40, RZ, 0xc0, !PT ;  /* 0x0000004000097812 */ /* 0x000fe200078ec0ff */
[----:B------:R-:W-:Y:S01]  /*2780*/  IMAD R0, R24, 0x8, R3 ;  /* 0x0000000818007824 */ /* 0x000fe200078e0203 */
[----:B------:R-:W-:Y:S01]  /*2790*/  LEA R6, P4, R3, R7, 0x1 ;  /* 0x0000000703067211 */ /* 0x000fe200078808ff */
[----:B------:R-:W-:Y:S01]  /*27a0*/  @P0 FFMA.FTZ R10, R32, R17, +INF ;  /* 0x7f800000200a0423 */ /* 0x000fe20000010011 */
[----:B------:R-:W-:Y:S01]  /*27b0*/  FSETP.NEU.AND P1, PT, R23, RZ, PT ;  /* 0x000000ff1700720b */ /* 0x000fe20003f2d000 */
[----:B------:R-:W2:Y:S01]  /*27c0*/  LDC.64 R12, c[0x0][0x3a0] ;  /* 0x0000e800ff0c7b82 */ /* 0x000ea20000000a00 */
[----:B------:R-:W-:-:S02]  /*27d0*/  LEA R8, P0, R0, R7, 0x1 ;  /* 0x0000000700087211 */ /* 0x000fc400078008ff */
[-C--:B------:R-:W-:Y:S02]  /*27e0*/  LEA.HI.X.SX32 R7, R3, R11.reuse, 0x1, P4 ;  /* 0x0000000b03077211 */ /* 0x080fe400020f0eff */
[----:B------:R-:W-:Y:S02]  /*27f0*/  IADD3 R22, PT, PT, R9, R22, RZ ;  /* 0x0000001609167210 */ /* 0x000fe40007ffe0ff */
[----:B------:R-:W-:Y:S02]  /*2800*/  FSEL R3, R4, -INF , P1 ;  /* 0xff80000004037808 */ /* 0x000fe40000800000 */
[----:B------:R-:W-:Y:S01]  /*2810*/  LEA.HI.X.SX32 R9, R0, R11, 0x1, P0 ;  /* 0x0000000b00097211 */ /* 0x000fe200000f0eff */
[----:B0-----:R-:W-:Y:S01]  /*2820*/  UIMAD UR4, UR7, UR8, URZ ;  /* 0x00000008070472a4 */ /* 0x001fe2000f8e02ff */
[----:B------:R-:W-:Y:S01]  /*2830*/  FSETP.NEU.AND P3, PT, R32, RZ, PT ;  /* 0x000000ff2000720b */ /* 0x000fe20003f6d000 */
[----:B------:R-:W-:Y:S01]  /*2840*/  FFMA R44, R3, 0.69314718246459960938, R44 ;  /* 0x3f317218032c7823 */ /* 0x000fe2000000002c */
[----:B------:R-:W-:Y:S01]  /*2850*/  LOP3.LUT R5, R5, 0x78, RZ, 0xc0, !PT ;  /* 0x0000007805057812 */ /* 0x000fe200078ec0ff */
[----:B------:R-:W-:Y:S01]  /*2860*/  USHF.L.U32 UR7, UR4, 0x2, URZ ;  /* 0x0000000204077899 */ /* 0x000fe200080006ff */
[----:B------:R-:W-:Y:S01]  /*2870*/  FSEL R10, R10, -INF , P3 ;  /* 0xff8000000a0a7808 */ /* 0x000fe20001800000 */
[----:B------:R-:W-:Y:S01]  /*2880*/  UIMAD.WIDE UR4, UR4, 0x4, URZ ;  /* 0x00000004040478a5 */ /* 0x000fe2000f8e02ff */
[C---:B------:R-:W-:Y:S01]  /*2890*/  SHF.L.U32 R3, R2.reuse, 0x2, RZ ;  /* 0x0000000202037819 */ /* 0x040fe200000006ff */
[----:B------:R-:W-:Y:S01]  /*28a0*/  IMAD.HI R0, R2, 0x4, RZ ;  /* 0x0000000402007827 */ /* 0x000fe200078e02ff */
[----:B-1----:R-:W-:Y:S01]  /*28b0*/  PRMT R4, R15, 0x7632, R4 ;  /* 0x000076320f047816 */ /* 0x002fe20000000004 */
[----:B------:R0:W-:Y:S02]  /*28c0*/  STG.E.U16 desc[UR10][R6.64], R15 ;  /* 0x0000000f06007986 */ /* 0x0001e4000c10150a */
[----:B------:R-:W-:-:S02]  /*28d0*/  FFMA R45, R10, 0.69314718246459960938, R45 ;  /* 0x3f3172180a2d7823 */ /* 0x000fc4000000002d */
[----:B------:R0:W-:Y:S01]  /*28e0*/  STG.E.U16 desc[UR10][R8.64], R4 ;  /* 0x0000000408007986 */ /* 0x0001e2000c10150a */
[----:B------:R-:W-:Y:S01]  /*28f0*/  BAR.SYNC.DEFER_BLOCKING 0x0 ;  /* 0x0000000000007b1d */ /* 0x000fe20000010000 */
[----:B--2---:R-:W-:-:S04]  /*2900*/  IADD3 R2, P0, P1, R3, UR7, R12 ;  /* 0x0000000703027c10 */ /* 0x004fc8000f91e00c */
[----:B------:R-:W-:Y:S01]  /*2910*/  IADD3.X R3, PT, PT, R0, UR5, R13, P0, P1 ;  /* 0x0000000500037c10 */ /* 0x000fe200087e240d */
[----:B------:R0:W-:Y:S02]  /*2920*/  STS.64 [R5+UR6], R44 ;  /* 0x0000002c05007988 */ /* 0x0001e40008000a06 */
[----:B------:R-:W-:Y:S06]  /*2930*/  BAR.SYNC.DEFER_BLOCKING 0x0 ;  /* 0x0000000000007b1d */ /* 0x000fec0000010000 */
[----:B------:R-:W-:Y:S05]  /*2940*/  @P2 EXIT ;  /* 0x000000000000294d */ /* 0x000fea0003800000 */
[----:B0-----:R-:W0:Y:S04]  /*2950*/  LDS R5, [R22] ;  /* 0x0000000016057984 */ /* 0x001e280000000800 */
[----:B0-----:R-:W-:Y:S01]  /*2960*/  STG.E desc[UR10][R2.64], R5 ;  /* 0x0000000502007986 */ /* 0x001fe2000c10190a */
[----:B------:R-:W-:Y:S05]  /*2970*/  EXIT ;  /* 0x000000000000794d */ /* 0x000fea0003800000 */
.L_x_2:
[----:B------:R-:W-:-:S00]  /*2980*/  BRA `(.L_x_2) ;  /* 0xfffffffc00fc7947 */ /* 0x000fc0000383ffff */
[----:B------:R-:W-:-:S00]  /*2990*/  NOP ;  /* 0x0000000000007918 */ /* 0x000fc00000000000 */
        /* <DEDUP_REMOVED lines=14> */
.L_x_3:


//--------------------- .nv.global.init           --------------------------
	.section	.nv.global.init,"aw",@progbits
.nv.global.init:
	.type		_$_str,@object
	.size		_$_str,(.L_0 - _$_str)
_$_str:
        /*0000*/ 	.byte	0x5f, 0x5f, 0x43, 0x55, 0x44, 0x41, 0x5f, 0x46, 0x54, 0x5a, 0x00
.L_0:


//--------------------- .nv.shared.attn_fwd       --------------------------
	.section	.nv.shared.attn_fwd,"aw",@nobits
	.sectionflags	@""
	.align	16
	.zero		1024


//--------------------- .nv.shared.reserved.0     --------------------------
	.section	.nv.shared.reserved.0,"aw",@nobits
	.weak		__nv_reservedSMEM_offset_0_alias
	.size		__nv_reservedSMEM_offset_0_alias, 0, 64
	.other		__nv_reservedSMEM_offset_0_alias,@"STO_CUDA_RESERVED_SHARED STV_DEFAULT"
__nv_reservedSMEM_offset_0_alias:
	.zero		0
	.zero		64


//--------------------- .nv.constant0.attn_fwd    --------------------------
	.section	.nv.constant0.attn_fwd,"a",@progbits
	.sectionflags	@""
	.align	4
.nv.constant0.attn_fwd:
	.zero		1032


//--------------------- SYMBOLS --------------------------

	.type		.nv.reservedSmem.offset0,@object
	.size		.nv.reservedSmem.offset0,0x4
	.type		.nv.reservedSmem.cap,@object
	.size		.nv.reservedSmem.cap,0x4
